//
// Generated by NVIDIA NVVM Compiler
//
// Compiler Build ID: CL-36424714
// Cuda compilation tools, release 13.0, V13.0.88
// Based on NVVM 20.0.0
//

.version 9.0
.target sm_100
.address_size 64

	// .globl	_Z11setupFlightPfS_S_S_S_S_S_jP17curandStateXORWOW
.global .align 4 .b8 precalc_xorwow_matrix[102400];
.global .align 4 .b8 precalc_xorwow_offset_matrix[102400];
.global .align 4 .b8 mrg32k3aM1[2304];
.global .align 4 .b8 mrg32k3aM2[2304];
.global .align 4 .b8 mrg32k3aM1SubSeq[2016];
.global .align 4 .b8 mrg32k3aM2SubSeq[2016];
.global .align 4 .b8 mrg32k3aM1Seq[2304];
.global .align 4 .b8 mrg32k3aM2Seq[2304];
.const .align 8 .b8 __cr_lgamma_table[72];
// _ZZ9moveDronePfS_S_S_PiE3snx has been demoted
// _ZZ9moveDronePfS_S_S_PiE3sny has been demoted
// _ZZ9moveDronePfS_S_S_PiE4scol has been demoted

.visible .entry _Z11setupFlightPfS_S_S_S_S_S_jP17curandStateXORWOW(
	.param .u64 .ptr .align 1 _Z11setupFlightPfS_S_S_S_S_S_jP17curandStateXORWOW_param_0,
	.param .u64 .ptr .align 1 _Z11setupFlightPfS_S_S_S_S_S_jP17curandStateXORWOW_param_1,
	.param .u64 .ptr .align 1 _Z11setupFlightPfS_S_S_S_S_S_jP17curandStateXORWOW_param_2,
	.param .u64 .ptr .align 1 _Z11setupFlightPfS_S_S_S_S_S_jP17curandStateXORWOW_param_3,
	.param .u64 .ptr .align 1 _Z11setupFlightPfS_S_S_S_S_S_jP17curandStateXORWOW_param_4,
	.param .u64 .ptr .align 1 _Z11setupFlightPfS_S_S_S_S_S_jP17curandStateXORWOW_param_5,
	.param .u64 .ptr .align 1 _Z11setupFlightPfS_S_S_S_S_S_jP17curandStateXORWOW_param_6,
	.param .u32 _Z11setupFlightPfS_S_S_S_S_S_jP17curandStateXORWOW_param_7,
	.param .u64 .ptr .align 1 _Z11setupFlightPfS_S_S_S_S_S_jP17curandStateXORWOW_param_8
)
{
	.reg .pred 	%p<27>;
	.reg .b32 	%r<537>;
	.reg .b32 	%f<24>;
	.reg .b64 	%rd<45>;

	ld.param.u64 	%rd11, [_Z11setupFlightPfS_S_S_S_S_S_jP17curandStateXORWOW_param_1];
	ld.param.u64 	%rd13, [_Z11setupFlightPfS_S_S_S_S_S_jP17curandStateXORWOW_param_3];
	ld.param.u64 	%rd14, [_Z11setupFlightPfS_S_S_S_S_S_jP17curandStateXORWOW_param_4];
	ld.param.u32 	%r203, [_Z11setupFlightPfS_S_S_S_S_S_jP17curandStateXORWOW_param_7];
	ld.param.u64 	%rd17, [_Z11setupFlightPfS_S_S_S_S_S_jP17curandStateXORWOW_param_8];
	cvta.to.global.u64 	%rd18, %rd17;
	mov.u32 	%r204, %tid.x;
	cvt.u64.u32 	%rd1, %r204;
	mul.wide.u32 	%rd19, %r204, 48;
	add.s64 	%rd2, %rd18, %rd19;
	xor.b32  	%r205, %r203, -1429050551;
	mul.lo.s32 	%r1, %r205, 1099087573;
	add.s32 	%r206, %r1, -638133224;
	add.s32 	%r451, %r1, 123456789;
	st.global.v2.u32 	[%rd2], {%r206, %r451};
	xor.b32  	%r450, %r1, 362436069;
	mov.b32 	%r449, -123459836;
	st.global.v2.u32 	[%rd2+8], {%r450, %r449};
	add.s32 	%r447, %r1, 5783321;
	mov.b32 	%r448, -589760388;
	st.global.v2.u32 	[%rd2+16], {%r448, %r447};
	setp.eq.s32 	%p1, %r204, 0;
	@%p1 bra 	$L__BB0_42;
	mov.b32 	%r433, 0;
	mov.b32 	%r449, -123459836;
	mov.b32 	%r448, -589760388;
	mov.u64 	%rd44, %rd1;
$L__BB0_2:
	and.b64  	%rd4, %rd44, 3;
	setp.eq.s64 	%p2, %rd4, 0;
	@%p2 bra 	$L__BB0_41;
	mul.wide.u32 	%rd20, %r433, 3200;
	mov.u64 	%rd21, precalc_xorwow_matrix;
	add.s64 	%rd5, %rd21, %rd20;
	cvt.u32.u64 	%r11, %rd4;
	mov.b32 	%r434, 0;
$L__BB0_4:
	mov.b32 	%r447, 0;
	mov.u32 	%r448, %r447;
	mov.u32 	%r449, %r447;
	mov.u32 	%r450, %r447;
	mov.u32 	%r451, %r447;
	mov.u32 	%r440, %r447;
$L__BB0_5:
	mul.wide.u32 	%rd22, %r440, 4;
	add.s64 	%rd23, %rd2, %rd22;
	ld.global.u32 	%r19, [%rd23+4];
	shl.b32 	%r20, %r440, 5;
	mov.b32 	%r446, 0;
$L__BB0_6:
	.pragma "nounroll";
	shr.u32 	%r213, %r19, %r446;
	and.b32  	%r214, %r213, 1;
	setp.eq.b32 	%p3, %r214, 1;
	not.pred 	%p4, %p3;
	add.s32 	%r215, %r20, %r446;
	mul.lo.s32 	%r216, %r215, 5;
	mul.wide.u32 	%rd24, %r216, 4;
	add.s64 	%rd6, %rd5, %rd24;
	@%p4 bra 	$L__BB0_8;
	ld.global.u32 	%r217, [%rd6];
	xor.b32  	%r451, %r451, %r217;
	ld.global.u32 	%r218, [%rd6+4];
	xor.b32  	%r450, %r450, %r218;
	ld.global.u32 	%r219, [%rd6+8];
	xor.b32  	%r449, %r449, %r219;
	ld.global.u32 	%r220, [%rd6+12];
	xor.b32  	%r448, %r448, %r220;
	ld.global.u32 	%r221, [%rd6+16];
	xor.b32  	%r447, %r447, %r221;
$L__BB0_8:
	and.b32  	%r223, %r213, 2;
	setp.eq.s32 	%p5, %r223, 0;
	@%p5 bra 	$L__BB0_10;
	ld.global.u32 	%r224, [%rd6+20];
	xor.b32  	%r451, %r451, %r224;
	ld.global.u32 	%r225, [%rd6+24];
	xor.b32  	%r450, %r450, %r225;
	ld.global.u32 	%r226, [%rd6+28];
	xor.b32  	%r449, %r449, %r226;
	ld.global.u32 	%r227, [%rd6+32];
	xor.b32  	%r448, %r448, %r227;
	ld.global.u32 	%r228, [%rd6+36];
	xor.b32  	%r447, %r447, %r228;
$L__BB0_10:
	and.b32  	%r230, %r213, 4;
	setp.eq.s32 	%p6, %r230, 0;
	@%p6 bra 	$L__BB0_12;
	ld.global.u32 	%r231, [%rd6+40];
	xor.b32  	%r451, %r451, %r231;
	ld.global.u32 	%r232, [%rd6+44];
	xor.b32  	%r450, %r450, %r232;
	ld.global.u32 	%r233, [%rd6+48];
	xor.b32  	%r449, %r449, %r233;
	ld.global.u32 	%r234, [%rd6+52];
	xor.b32  	%r448, %r448, %r234;
	ld.global.u32 	%r235, [%rd6+56];
	xor.b32  	%r447, %r447, %r235;
$L__BB0_12:
	and.b32  	%r237, %r213, 8;
	setp.eq.s32 	%p7, %r237, 0;
	@%p7 bra 	$L__BB0_14;
	ld.global.u32 	%r238, [%rd6+60];
	xor.b32  	%r451, %r451, %r238;
	ld.global.u32 	%r239, [%rd6+64];
	xor.b32  	%r450, %r450, %r239;
	ld.global.u32 	%r240, [%rd6+68];
	xor.b32  	%r449, %r449, %r240;
	ld.global.u32 	%r241, [%rd6+72];
	xor.b32  	%r448, %r448, %r241;
	ld.global.u32 	%r242, [%rd6+76];
	xor.b32  	%r447, %r447, %r242;
$L__BB0_14:
	and.b32  	%r244, %r213, 16;
	setp.eq.s32 	%p8, %r244, 0;
	@%p8 bra 	$L__BB0_16;
	ld.global.u32 	%r245, [%rd6+80];
	xor.b32  	%r451, %r451, %r245;
	ld.global.u32 	%r246, [%rd6+84];
	xor.b32  	%r450, %r450, %r246;
	ld.global.u32 	%r247, [%rd6+88];
	xor.b32  	%r449, %r449, %r247;
	ld.global.u32 	%r248, [%rd6+92];
	xor.b32  	%r448, %r448, %r248;
	ld.global.u32 	%r249, [%rd6+96];
	xor.b32  	%r447, %r447, %r249;
$L__BB0_16:
	and.b32  	%r251, %r213, 32;
	setp.eq.s32 	%p9, %r251, 0;
	@%p9 bra 	$L__BB0_18;
	ld.global.u32 	%r252, [%rd6+100];
	xor.b32  	%r451, %r451, %r252;
	ld.global.u32 	%r253, [%rd6+104];
	xor.b32  	%r450, %r450, %r253;
	ld.global.u32 	%r254, [%rd6+108];
	xor.b32  	%r449, %r449, %r254;
	ld.global.u32 	%r255, [%rd6+112];
	xor.b32  	%r448, %r448, %r255;
	ld.global.u32 	%r256, [%rd6+116];
	xor.b32  	%r447, %r447, %r256;
$L__BB0_18:
	and.b32  	%r258, %r213, 64;
	setp.eq.s32 	%p10, %r258, 0;
	@%p10 bra 	$L__BB0_20;
	ld.global.u32 	%r259, [%rd6+120];
	xor.b32  	%r451, %r451, %r259;
	ld.global.u32 	%r260, [%rd6+124];
	xor.b32  	%r450, %r450, %r260;
	ld.global.u32 	%r261, [%rd6+128];
	xor.b32  	%r449, %r449, %r261;
	ld.global.u32 	%r262, [%rd6+132];
	xor.b32  	%r448, %r448, %r262;
	ld.global.u32 	%r263, [%rd6+136];
	xor.b32  	%r447, %r447, %r263;
$L__BB0_20:
	and.b32  	%r265, %r213, 128;
	setp.eq.s32 	%p11, %r265, 0;
	@%p11 bra 	$L__BB0_22;
	ld.global.u32 	%r266, [%rd6+140];
	xor.b32  	%r451, %r451, %r266;
	ld.global.u32 	%r267, [%rd6+144];
	xor.b32  	%r450, %r450, %r267;
	ld.global.u32 	%r268, [%rd6+148];
	xor.b32  	%r449, %r449, %r268;
	ld.global.u32 	%r269, [%rd6+152];
	xor.b32  	%r448, %r448, %r269;
	ld.global.u32 	%r270, [%rd6+156];
	xor.b32  	%r447, %r447, %r270;
$L__BB0_22:
	and.b32  	%r272, %r213, 256;
	setp.eq.s32 	%p12, %r272, 0;
	@%p12 bra 	$L__BB0_24;
	ld.global.u32 	%r273, [%rd6+160];
	xor.b32  	%r451, %r451, %r273;
	ld.global.u32 	%r274, [%rd6+164];
	xor.b32  	%r450, %r450, %r274;
	ld.global.u32 	%r275, [%rd6+168];
	xor.b32  	%r449, %r449, %r275;
	ld.global.u32 	%r276, [%rd6+172];
	xor.b32  	%r448, %r448, %r276;
	ld.global.u32 	%r277, [%rd6+176];
	xor.b32  	%r447, %r447, %r277;
$L__BB0_24:
	and.b32  	%r279, %r213, 512;
	setp.eq.s32 	%p13, %r279, 0;
	@%p13 bra 	$L__BB0_26;
	ld.global.u32 	%r280, [%rd6+180];
	xor.b32  	%r451, %r451, %r280;
	ld.global.u32 	%r281, [%rd6+184];
	xor.b32  	%r450, %r450, %r281;
	ld.global.u32 	%r282, [%rd6+188];
	xor.b32  	%r449, %r449, %r282;
	ld.global.u32 	%r283, [%rd6+192];
	xor.b32  	%r448, %r448, %r283;
	ld.global.u32 	%r284, [%rd6+196];
	xor.b32  	%r447, %r447, %r284;
$L__BB0_26:
	and.b32  	%r286, %r213, 1024;
	setp.eq.s32 	%p14, %r286, 0;
	@%p14 bra 	$L__BB0_28;
	ld.global.u32 	%r287, [%rd6+200];
	xor.b32  	%r451, %r451, %r287;
	ld.global.u32 	%r288, [%rd6+204];
	xor.b32  	%r450, %r450, %r288;
	ld.global.u32 	%r289, [%rd6+208];
	xor.b32  	%r449, %r449, %r289;
	ld.global.u32 	%r290, [%rd6+212];
	xor.b32  	%r448, %r448, %r290;
	ld.global.u32 	%r291, [%rd6+216];
	xor.b32  	%r447, %r447, %r291;
$L__BB0_28:
	and.b32  	%r293, %r213, 2048;
	setp.eq.s32 	%p15, %r293, 0;
	@%p15 bra 	$L__BB0_30;
	ld.global.u32 	%r294, [%rd6+220];
	xor.b32  	%r451, %r451, %r294;
	ld.global.u32 	%r295, [%rd6+224];
	xor.b32  	%r450, %r450, %r295;
	ld.global.u32 	%r296, [%rd6+228];
	xor.b32  	%r449, %r449, %r296;
	ld.global.u32 	%r297, [%rd6+232];
	xor.b32  	%r448, %r448, %r297;
	ld.global.u32 	%r298, [%rd6+236];
	xor.b32  	%r447, %r447, %r298;
$L__BB0_30:
	and.b32  	%r300, %r213, 4096;
	setp.eq.s32 	%p16, %r300, 0;
	@%p16 bra 	$L__BB0_32;
	ld.global.u32 	%r301, [%rd6+240];
	xor.b32  	%r451, %r451, %r301;
	ld.global.u32 	%r302, [%rd6+244];
	xor.b32  	%r450, %r450, %r302;
	ld.global.u32 	%r303, [%rd6+248];
	xor.b32  	%r449, %r449, %r303;
	ld.global.u32 	%r304, [%rd6+252];
	xor.b32  	%r448, %r448, %r304;
	ld.global.u32 	%r305, [%rd6+256];
	xor.b32  	%r447, %r447, %r305;
$L__BB0_32:
	and.b32  	%r307, %r213, 8192;
	setp.eq.s32 	%p17, %r307, 0;
	@%p17 bra 	$L__BB0_34;
	ld.global.u32 	%r308, [%rd6+260];
	xor.b32  	%r451, %r451, %r308;
	ld.global.u32 	%r309, [%rd6+264];
	xor.b32  	%r450, %r450, %r309;
	ld.global.u32 	%r310, [%rd6+268];
	xor.b32  	%r449, %r449, %r310;
	ld.global.u32 	%r311, [%rd6+272];
	xor.b32  	%r448, %r448, %r311;
	ld.global.u32 	%r312, [%rd6+276];
	xor.b32  	%r447, %r447, %r312;
$L__BB0_34:
	and.b32  	%r314, %r213, 16384;
	setp.eq.s32 	%p18, %r314, 0;
	@%p18 bra 	$L__BB0_36;
	ld.global.u32 	%r315, [%rd6+280];
	xor.b32  	%r451, %r451, %r315;
	ld.global.u32 	%r316, [%rd6+284];
	xor.b32  	%r450, %r450, %r316;
	ld.global.u32 	%r317, [%rd6+288];
	xor.b32  	%r449, %r449, %r317;
	ld.global.u32 	%r318, [%rd6+292];
	xor.b32  	%r448, %r448, %r318;
	ld.global.u32 	%r319, [%rd6+296];
	xor.b32  	%r447, %r447, %r319;
$L__BB0_36:
	and.b32  	%r321, %r213, 32768;
	setp.eq.s32 	%p19, %r321, 0;
	@%p19 bra 	$L__BB0_38;
	ld.global.u32 	%r322, [%rd6+300];
	xor.b32  	%r451, %r451, %r322;
	ld.global.u32 	%r323, [%rd6+304];
	xor.b32  	%r450, %r450, %r323;
	ld.global.u32 	%r324, [%rd6+308];
	xor.b32  	%r449, %r449, %r324;
	ld.global.u32 	%r325, [%rd6+312];
	xor.b32  	%r448, %r448, %r325;
	ld.global.u32 	%r326, [%rd6+316];
	xor.b32  	%r447, %r447, %r326;
$L__BB0_38:
	add.s32 	%r446, %r446, 16;
	setp.ne.s32 	%p20, %r446, 32;
	@%p20 bra 	$L__BB0_6;
	mad.lo.s32 	%r327, %r440, -31, %r20;
	add.s32 	%r440, %r327, 1;
	setp.ne.s32 	%p21, %r440, 5;
	@%p21 bra 	$L__BB0_5;
	st.global.u32 	[%rd2+4], %r451;
	st.global.u32 	[%rd2+8], %r450;
	st.global.u32 	[%rd2+12], %r449;
	st.global.u32 	[%rd2+16], %r448;
	st.global.u32 	[%rd2+20], %r447;
	add.s32 	%r434, %r434, 1;
	setp.lt.u32 	%p22, %r434, %r11;
	@%p22 bra 	$L__BB0_4;
$L__BB0_41:
	shr.u64 	%rd7, %rd44, 2;
	add.s32 	%r433, %r433, 1;
	setp.gt.u64 	%p23, %rd44, 3;
	mov.u64 	%rd44, %rd7;
	@%p23 bra 	$L__BB0_2;
$L__BB0_42:
	cvt.u32.u64 	%r328, %rd1;
	mov.b32 	%r329, 0;
	st.global.v2.u32 	[%rd2+24], {%r329, %r329};
	st.global.u32 	[%rd2+32], %r329;
	mov.b64 	%rd25, 0;
	st.global.u64 	[%rd2+40], %rd25;
	setp.gt.u32 	%p24, %r328, 31;
	@%p24 bra 	$L__BB0_48;
	ld.param.u64 	%rd42, [_Z11setupFlightPfS_S_S_S_S_S_jP17curandStateXORWOW_param_5];
	ld.param.u64 	%rd41, [_Z11setupFlightPfS_S_S_S_S_S_jP17curandStateXORWOW_param_2];
	ld.param.u64 	%rd40, [_Z11setupFlightPfS_S_S_S_S_S_jP17curandStateXORWOW_param_0];
	shr.u32 	%r330, %r451, 2;
	xor.b32  	%r331, %r330, %r451;
	st.global.v2.u32 	[%rd2+8], {%r449, %r448};
	shl.b32 	%r332, %r447, 4;
	shl.b32 	%r333, %r331, 1;
	xor.b32  	%r334, %r333, %r332;
	xor.b32  	%r335, %r334, %r331;
	xor.b32  	%r336, %r335, %r447;
	st.global.v2.u32 	[%rd2+16], {%r447, %r336};
	add.s32 	%r337, %r1, -637770787;
	st.global.v2.u32 	[%rd2], {%r337, %r450};
	add.s32 	%r338, %r336, %r337;
	mul.hi.u32 	%r339, %r338, 266354561;
	shr.u32 	%r340, %r339, 3;
	mul.lo.s32 	%r341, %r340, 129;
	sub.s32 	%r342, %r338, %r341;
	cvt.rn.f32.u32 	%f5, %r342;
	cvta.to.global.u64 	%rd26, %rd40;
	shl.b64 	%rd27, %rd1, 2;
	add.s64 	%rd28, %rd26, %rd27;
	st.global.f32 	[%rd28], %f5;
	ld.global.v2.u32 	{%r343, %r344}, [%rd2];
	shr.u32 	%r345, %r344, 2;
	xor.b32  	%r346, %r345, %r344;
	ld.global.v2.u32 	{%r347, %r348}, [%rd2+8];
	ld.global.v2.u32 	{%r349, %r350}, [%rd2+16];
	st.global.v2.u32 	[%rd2+8], {%r348, %r349};
	shl.b32 	%r351, %r350, 4;
	shl.b32 	%r352, %r346, 1;
	xor.b32  	%r353, %r352, %r351;
	xor.b32  	%r354, %r353, %r346;
	xor.b32  	%r355, %r354, %r350;
	st.global.v2.u32 	[%rd2+16], {%r350, %r355};
	add.s32 	%r356, %r343, 362437;
	st.global.v2.u32 	[%rd2], {%r356, %r347};
	add.s32 	%r357, %r355, %r356;
	mul.hi.u32 	%r358, %r357, 266354561;
	shr.u32 	%r359, %r358, 3;
	mul.lo.s32 	%r360, %r359, 129;
	sub.s32 	%r361, %r357, %r360;
	cvt.rn.f32.u32 	%f6, %r361;
	cvta.to.global.u64 	%rd29, %rd11;
	add.s64 	%rd30, %rd29, %rd27;
	st.global.f32 	[%rd30], %f6;
	ld.global.v2.u32 	{%r362, %r363}, [%rd2];
	shr.u32 	%r364, %r363, 2;
	xor.b32  	%r365, %r364, %r363;
	ld.global.v2.u32 	{%r366, %r367}, [%rd2+8];
	ld.global.v2.u32 	{%r368, %r369}, [%rd2+16];
	st.global.v2.u32 	[%rd2+8], {%r367, %r368};
	shl.b32 	%r370, %r369, 4;
	shl.b32 	%r371, %r365, 1;
	xor.b32  	%r372, %r371, %r370;
	xor.b32  	%r373, %r372, %r365;
	xor.b32  	%r374, %r373, %r369;
	st.global.v2.u32 	[%rd2+16], {%r369, %r374};
	add.s32 	%r375, %r362, 362437;
	st.global.v2.u32 	[%rd2], {%r375, %r366};
	add.s32 	%r376, %r374, %r375;
	mul.hi.u32 	%r377, %r376, -1272053541;
	sub.s32 	%r378, %r376, %r377;
	shr.u32 	%r379, %r378, 1;
	add.s32 	%r380, %r379, %r377;
	shr.u32 	%r381, %r380, 9;
	mul.lo.s32 	%r382, %r381, 601;
	sub.s32 	%r383, %r376, %r382;
	add.s32 	%r384, %r383, 30;
	cvt.rn.f32.u32 	%f7, %r384;
	cvta.to.global.u64 	%rd31, %rd41;
	add.s64 	%rd32, %rd31, %rd27;
	st.global.f32 	[%rd32], %f7;
	ld.global.v2.u32 	{%r385, %r386}, [%rd2];
	shr.u32 	%r387, %r386, 2;
	xor.b32  	%r388, %r387, %r386;
	ld.global.v2.u32 	{%r389, %r390}, [%rd2+8];
	ld.global.v2.u32 	{%r391, %r392}, [%rd2+16];
	st.global.v2.u32 	[%rd2+8], {%r390, %r391};
	shl.b32 	%r393, %r392, 4;
	shl.b32 	%r394, %r388, 1;
	xor.b32  	%r395, %r394, %r393;
	xor.b32  	%r396, %r395, %r388;
	xor.b32  	%r397, %r396, %r392;
	st.global.v2.u32 	[%rd2+16], {%r392, %r397};
	add.s32 	%r398, %r385, 362437;
	st.global.v2.u32 	[%rd2], {%r398, %r389};
	add.s32 	%r399, %r397, %r398;
	mul.hi.u32 	%r400, %r399, -1272053541;
	sub.s32 	%r401, %r399, %r400;
	shr.u32 	%r402, %r401, 1;
	add.s32 	%r403, %r402, %r400;
	shr.u32 	%r404, %r403, 9;
	mul.lo.s32 	%r405, %r404, 601;
	sub.s32 	%r406, %r399, %r405;
	add.s32 	%r407, %r406, 30;
	cvt.rn.f32.u32 	%f8, %r407;
	cvta.to.global.u64 	%rd33, %rd13;
	add.s64 	%rd34, %rd33, %rd27;
	st.global.f32 	[%rd34], %f8;
	ld.global.f32 	%f9, [%rd32];
	div.rn.f32 	%f10, %f9, 0f45610000;
	mul.f32 	%f11, %f10, 0f3F000000;
	st.global.f32 	[%rd32], %f11;
	ld.global.f32 	%f12, [%rd34];
	div.rn.f32 	%f13, %f12, 0f45610000;
	mul.f32 	%f14, %f13, 0f3F000000;
	st.global.f32 	[%rd34], %f14;
	ld.global.f32 	%f15, [%rd28];
	ld.global.f32 	%f16, [%rd32];
	add.f32 	%f17, %f15, %f16;
	cvta.to.global.u64 	%rd35, %rd14;
	add.s64 	%rd8, %rd35, %rd27;
	st.global.f32 	[%rd8], %f17;
	ld.global.f32 	%f18, [%rd30];
	ld.global.f32 	%f19, [%rd34];
	add.f32 	%f23, %f18, %f19;
	cvta.to.global.u64 	%rd36, %rd42;
	add.s64 	%rd9, %rd36, %rd27;
	st.global.f32 	[%rd9], %f23;
	ld.global.f32 	%f2, [%rd8];
	setp.ltu.f32 	%p25, %f2, 0f43000000;
	@%p25 bra 	$L__BB0_45;
	neg.f32 	%f20, %f2;
	st.global.f32 	[%rd8], %f20;
	ld.global.f32 	%f23, [%rd9];
$L__BB0_45:
	setp.ltu.f32 	%p26, %f23, 0f43000000;
	@%p26 bra 	$L__BB0_47;
	neg.f32 	%f21, %f23;
	st.global.f32 	[%rd9], %f21;
$L__BB0_47:
	ld.param.u64 	%rd43, [_Z11setupFlightPfS_S_S_S_S_S_jP17curandStateXORWOW_param_6];
	ld.global.v2.u32 	{%r408, %r409}, [%rd2];
	shr.u32 	%r410, %r409, 2;
	xor.b32  	%r411, %r410, %r409;
	ld.global.v2.u32 	{%r412, %r413}, [%rd2+8];
	ld.global.v2.u32 	{%r414, %r415}, [%rd2+16];
	st.global.v2.u32 	[%rd2+8], {%r413, %r414};
	shl.b32 	%r416, %r415, 4;
	shl.b32 	%r417, %r411, 1;
	xor.b32  	%r418, %r417, %r416;
	xor.b32  	%r419, %r418, %r411;
	xor.b32  	%r420, %r419, %r415;
	st.global.v2.u32 	[%rd2+16], {%r415, %r420};
	add.s32 	%r421, %r408, 362437;
	st.global.v2.u32 	[%rd2], {%r421, %r412};
	add.s32 	%r422, %r420, %r421;
	mul.hi.u32 	%r423, %r422, -1363424879;
	shr.u32 	%r424, %r423, 12;
	mul.lo.s32 	%r425, %r424, 6001;
	sub.s32 	%r426, %r422, %r425;
	add.s32 	%r427, %r426, 3000;
	cvt.rn.f32.u32 	%f22, %r427;
	cvta.to.global.u64 	%rd37, %rd43;
	add.s64 	%rd39, %rd37, %rd27;
	st.global.f32 	[%rd39], %f22;
$L__BB0_48:
	ret;

}
	// .globl	_Z9moveDronePfS_S_S_Pi
.visible .entry _Z9moveDronePfS_S_S_Pi(
	.param .u64 .ptr .align 1 _Z9moveDronePfS_S_S_Pi_param_0,
	.param .u64 .ptr .align 1 _Z9moveDronePfS_S_S_Pi_param_1,
	.param .u64 .ptr .align 1 _Z9moveDronePfS_S_S_Pi_param_2,
	.param .u64 .ptr .align 1 _Z9moveDronePfS_S_S_Pi_param_3,
	.param .u64 .ptr .align 1 _Z9moveDronePfS_S_S_Pi_param_4
)
{
	.reg .pred 	%p<49>;
	.reg .b32 	%r<61>;
	.reg .b32 	%f<43>;
	.reg .b64 	%rd<18>;
	// demoted variable
	.shared .align 4 .b8 _ZZ9moveDronePfS_S_S_PiE3snx[128];
	// demoted variable
	.shared .align 4 .b8 _ZZ9moveDronePfS_S_S_PiE3sny[128];
	// demoted variable
	.shared .align 4 .b8 _ZZ9moveDronePfS_S_S_PiE4scol[128];
	ld.param.u64 	%rd3, [_Z9moveDronePfS_S_S_Pi_param_0];
	ld.param.u64 	%rd4, [_Z9moveDronePfS_S_S_Pi_param_1];
	ld.param.u64 	%rd5, [_Z9moveDronePfS_S_S_Pi_param_2];
	ld.param.u64 	%rd6, [_Z9moveDronePfS_S_S_Pi_param_3];
	ld.param.u64 	%rd7, [_Z9moveDronePfS_S_S_Pi_param_4];
	mov.u32 	%r1, %tid.x;
	setp.gt.u32 	%p1, %r1, 31;
	@%p1 bra 	$L__BB1_44;
	cvta.to.global.u64 	%rd8, %rd3;
	cvta.to.global.u64 	%rd9, %rd4;
	cvta.to.global.u64 	%rd10, %rd5;
	cvta.to.global.u64 	%rd11, %rd6;
	mul.wide.u32 	%rd12, %r1, 4;
	add.s64 	%rd1, %rd8, %rd12;
	ld.global.f32 	%f3, [%rd1];
	add.s64 	%rd13, %rd10, %rd12;
	ld.global.f32 	%f4, [%rd13];
	add.f32 	%f1, %f3, %f4;
	shl.b32 	%r16, %r1, 2;
	mov.u32 	%r17, _ZZ9moveDronePfS_S_S_PiE3snx;
	add.s32 	%r2, %r17, %r16;
	st.shared.f32 	[%r2], %f1;
	add.s64 	%rd2, %rd9, %rd12;
	ld.global.f32 	%f5, [%rd2];
	add.s64 	%rd14, %rd11, %rd12;
	ld.global.f32 	%f6, [%rd14];
	add.f32 	%f2, %f5, %f6;
	mov.u32 	%r18, _ZZ9moveDronePfS_S_S_PiE3sny;
	add.s32 	%r3, %r18, %r16;
	st.shared.f32 	[%r3], %f2;
	mov.u32 	%r19, _ZZ9moveDronePfS_S_S_PiE4scol;
	add.s32 	%r4, %r19, %r16;
	mov.b32 	%r20, 0;
	st.shared.u32 	[%r4], %r20;
	setp.ltu.f32 	%p2, %f1, 0f43000000;
	@%p2 bra 	$L__BB1_3;
	neg.f32 	%f7, %f1;
	st.shared.f32 	[%r2], %f7;
$L__BB1_3:
	setp.ltu.f32 	%p3, %f2, 0f43000000;
	@%p3 bra 	$L__BB1_5;
	neg.f32 	%f8, %f2;
	st.shared.f32 	[%r3], %f8;
$L__BB1_5:
	bar.sync 	0;
	add.s32 	%r58, %r17, 8;
	add.s32 	%r57, %r18, 8;
	add.s32 	%r56, %r19, 8;
	neg.s32 	%r59, %r1;
	mov.b32 	%r60, 0;
$L__BB1_6:
	setp.eq.s32 	%p4, %r59, 0;
	@%p4 bra 	$L__BB1_15;
	ld.shared.f32 	%f9, [%r58+-8];
	ld.shared.f32 	%f10, [%r2];
	add.f32 	%f11, %f10, 0f3F800000;
	setp.gtu.f32 	%p5, %f9, %f11;
	add.f32 	%f12, %f10, 0fBF800000;
	setp.ltu.f32 	%p6, %f9, %f12;
	or.pred  	%p7, %p5, %p6;
	@%p7 bra 	$L__BB1_11;
	ld.shared.u32 	%r28, [%r4];
	setp.ne.s32 	%p8, %r28, 0;
	@%p8 bra 	$L__BB1_11;
	ld.shared.u32 	%r29, [%r56+-8];
	setp.ne.s32 	%p9, %r29, 0;
	@%p9 bra 	$L__BB1_11;
	mov.b32 	%r30, 1;
	st.shared.u32 	[%r4], %r30;
	st.shared.u32 	[%r56+-8], %r30;
$L__BB1_11:
	ld.shared.f32 	%f13, [%r57+-8];
	ld.shared.f32 	%f14, [%r3];
	add.f32 	%f15, %f14, 0f3F800000;
	setp.gtu.f32 	%p10, %f13, %f15;
	add.f32 	%f16, %f14, 0fBF800000;
	setp.ltu.f32 	%p11, %f13, %f16;
	or.pred  	%p12, %p10, %p11;
	@%p12 bra 	$L__BB1_15;
	ld.shared.u32 	%r31, [%r4];
	setp.ne.s32 	%p13, %r31, 0;
	@%p13 bra 	$L__BB1_15;
	ld.shared.u32 	%r32, [%r56+-8];
	setp.ne.s32 	%p14, %r32, 0;
	@%p14 bra 	$L__BB1_15;
	mov.b32 	%r33, 1;
	st.shared.u32 	[%r4], %r33;
	st.shared.u32 	[%r56+-8], %r33;
$L__BB1_15:
	add.s32 	%r34, %r60, 1;
	setp.eq.s32 	%p15, %r1, %r34;
	@%p15 bra 	$L__BB1_24;
	ld.shared.f32 	%f17, [%r58+-4];
	ld.shared.f32 	%f18, [%r2];
	add.f32 	%f19, %f18, 0f3F800000;
	setp.gtu.f32 	%p16, %f17, %f19;
	add.f32 	%f20, %f18, 0fBF800000;
	setp.ltu.f32 	%p17, %f17, %f20;
	or.pred  	%p18, %p16, %p17;
	@%p18 bra 	$L__BB1_20;
	ld.shared.u32 	%r35, [%r4];
	setp.ne.s32 	%p19, %r35, 0;
	@%p19 bra 	$L__BB1_20;
	ld.shared.u32 	%r36, [%r56+-4];
	setp.ne.s32 	%p20, %r36, 0;
	@%p20 bra 	$L__BB1_20;
	mov.b32 	%r37, 1;
	st.shared.u32 	[%r4], %r37;
	st.shared.u32 	[%r56+-4], %r37;
$L__BB1_20:
	ld.shared.f32 	%f21, [%r57+-4];
	ld.shared.f32 	%f22, [%r3];
	add.f32 	%f23, %f22, 0f3F800000;
	setp.gtu.f32 	%p21, %f21, %f23;
	add.f32 	%f24, %f22, 0fBF800000;
	setp.ltu.f32 	%p22, %f21, %f24;
	or.pred  	%p23, %p21, %p22;
	@%p23 bra 	$L__BB1_24;
	ld.shared.u32 	%r38, [%r4];
	setp.ne.s32 	%p24, %r38, 0;
	@%p24 bra 	$L__BB1_24;
	ld.shared.u32 	%r39, [%r56+-4];
	setp.ne.s32 	%p25, %r39, 0;
	@%p25 bra 	$L__BB1_24;
	mov.b32 	%r40, 1;
	st.shared.u32 	[%r4], %r40;
	st.shared.u32 	[%r56+-4], %r40;
$L__BB1_24:
	add.s32 	%r41, %r60, 2;
	setp.eq.s32 	%p26, %r1, %r41;
	@%p26 bra 	$L__BB1_33;
	ld.shared.f32 	%f25, [%r58];
	ld.shared.f32 	%f26, [%r2];
	add.f32 	%f27, %f26, 0f3F800000;
	setp.gtu.f32 	%p27, %f25, %f27;
	add.f32 	%f28, %f26, 0fBF800000;
	setp.ltu.f32 	%p28, %f25, %f28;
	or.pred  	%p29, %p27, %p28;
	@%p29 bra 	$L__BB1_29;
	ld.shared.u32 	%r42, [%r4];
	setp.ne.s32 	%p30, %r42, 0;
	@%p30 bra 	$L__BB1_29;
	ld.shared.u32 	%r43, [%r56];
	setp.ne.s32 	%p31, %r43, 0;
	@%p31 bra 	$L__BB1_29;
	mov.b32 	%r44, 1;
	st.shared.u32 	[%r4], %r44;
	st.shared.u32 	[%r56], %r44;
$L__BB1_29:
	ld.shared.f32 	%f29, [%r57];
	ld.shared.f32 	%f30, [%r3];
	add.f32 	%f31, %f30, 0f3F800000;
	setp.gtu.f32 	%p32, %f29, %f31;
	add.f32 	%f32, %f30, 0fBF800000;
	setp.ltu.f32 	%p33, %f29, %f32;
	or.pred  	%p34, %p32, %p33;
	@%p34 bra 	$L__BB1_33;
	ld.shared.u32 	%r45, [%r4];
	setp.ne.s32 	%p35, %r45, 0;
	@%p35 bra 	$L__BB1_33;
	ld.shared.u32 	%r46, [%r56];
	setp.ne.s32 	%p36, %r46, 0;
	@%p36 bra 	$L__BB1_33;
	mov.b32 	%r47, 1;
	st.shared.u32 	[%r4], %r47;
	st.shared.u32 	[%r56], %r47;
$L__BB1_33:
	add.s32 	%r48, %r60, 3;
	setp.eq.s32 	%p37, %r1, %r48;
	@%p37 bra 	$L__BB1_42;
	ld.shared.f32 	%f33, [%r58+4];
	ld.shared.f32 	%f34, [%r2];
	add.f32 	%f35, %f34, 0f3F800000;
	setp.gtu.f32 	%p38, %f33, %f35;
	add.f32 	%f36, %f34, 0fBF800000;
	setp.ltu.f32 	%p39, %f33, %f36;
	or.pred  	%p40, %p38, %p39;
	@%p40 bra 	$L__BB1_38;
	ld.shared.u32 	%r49, [%r4];
	setp.ne.s32 	%p41, %r49, 0;
	@%p41 bra 	$L__BB1_38;
	ld.shared.u32 	%r50, [%r56+4];
	setp.ne.s32 	%p42, %r50, 0;
	@%p42 bra 	$L__BB1_38;
	mov.b32 	%r51, 1;
	st.shared.u32 	[%r4], %r51;
	st.shared.u32 	[%r56+4], %r51;
$L__BB1_38:
	ld.shared.f32 	%f37, [%r57+4];
	ld.shared.f32 	%f38, [%r3];
	add.f32 	%f39, %f38, 0f3F800000;
	setp.gtu.f32 	%p43, %f37, %f39;
	add.f32 	%f40, %f38, 0fBF800000;
	setp.ltu.f32 	%p44, %f37, %f40;
	or.pred  	%p45, %p43, %p44;
	@%p45 bra 	$L__BB1_42;
	ld.shared.u32 	%r52, [%r4];
	setp.ne.s32 	%p46, %r52, 0;
	@%p46 bra 	$L__BB1_42;
	ld.shared.u32 	%r53, [%r56+4];
	setp.ne.s32 	%p47, %r53, 0;
	@%p47 bra 	$L__BB1_42;
	mov.b32 	%r54, 1;
	st.shared.u32 	[%r4], %r54;
	st.shared.u32 	[%r56+4], %r54;
$L__BB1_42:
	add.s32 	%r60, %r60, 4;
	add.s32 	%r59, %r59, 4;
	add.s32 	%r58, %r58, 16;
	add.s32 	%r57, %r57, 16;
	add.s32 	%r56, %r56, 16;
	setp.ne.s32 	%p48, %r60, 32;
	@%p48 bra 	$L__BB1_6;
	bar.sync 	0;
	ld.shared.f32 	%f41, [%r2];
	st.global.f32 	[%rd1], %f41;
	ld.shared.f32 	%f42, [%r3];
	st.global.f32 	[%rd2], %f42;
	ld.shared.u32 	%r55, [%r4];
	cvta.to.global.u64 	%rd15, %rd7;
	add.s64 	%rd17, %rd15, %rd12;
	st.global.u32 	[%rd17], %r55;
$L__BB1_44:
	ret;

}


// ===== COMPILED SASS (sm_100) =====

	.target	sm_100

	.elftype	@"ET_EXEC"


//--------------------- .note.nv.tkinfo           --------------------------
	.section	.note.nv.tkinfo,"",@"SHT_NOTE"
	.sectionflags	@"SHF_NOTE_NV_TKINFO"
	.tkinfo
        /*0018*/ 	.word	0x00000002
        /*0030*/ 	.string	""
        /*0030*/ 	.string	"ptxas"
        /*0030*/ 	.string	"Cuda compilation tools, release 13.0, V13.0.88"
        /*0030*/ 	.string	"Build cuda_13.0.r13.0/compiler.36424714_0"
        /*0030*/ 	.string	"-arch sm_100 -m 64 "



//--------------------- .note.nv.cuinfo           --------------------------
	.section	.note.nv.cuinfo,"",@"SHT_NOTE"
	.sectionflags	@"SHF_NOTE_NV_CUINFO"
        /*0018*/ 	.short	0x0002
        /*001a*/ 	.short	0x0064
        /*001c*/ 	.short	0x0082
	.zero		2


//--------------------- .nv.info                  --------------------------
	.section	.nv.info,"",@"SHT_CUDA_INFO"
	.align	4


	//----- nvinfo : EIATTR_REGCOUNT
	.align		4
        /*0000*/ 	.byte	0x04, 0x2f
        /*0002*/ 	.short	(.L_10 - .L_9)
	.align		4
.L_9:
        /*0004*/ 	.word	index@(_Z11setupFlightPfS_S_S_S_S_S_jP17curandStateXORWOW)
        /*0008*/ 	.word	0x0000001f


	//----- nvinfo : EIATTR_FRAME_SIZE
	.align		4
.L_10:
        /*000c*/ 	.byte	0x04, 0x11
        /*000e*/ 	.short	(.L_12 - .L_11)
	.align		4
.L_11:
        /*0010*/ 	.word	index@($__internal_0_$__cuda_sm3x_div_rn_noftz_f32_slowpath)
        /*0014*/ 	.word	0x00000000


	//----- nvinfo : EIATTR_FRAME_SIZE
	.align		4
.L_12:
        /*0018*/ 	.byte	0x04, 0x11
        /*001a*/ 	.short	(.L_14 - .L_13)
	.align		4
.L_13:
        /*001c*/ 	.word	index@(_Z11setupFlightPfS_S_S_S_S_S_jP17curandStateXORWOW)
        /*0020*/ 	.word	0x00000000


	//----- nvinfo : EIATTR_REGCOUNT
	.align		4
.L_14:
        /*0024*/ 	.byte	0x04, 0x2f
        /*0026*/ 	.short	(.L_16 - .L_15)
	.align		4
.L_15:
        /*0028*/ 	.word	index@(_Z9moveDronePfS_S_S_Pi)
        /*002c*/ 	.word	0x00000010


	//----- nvinfo : EIATTR_FRAME_SIZE
	.align		4
.L_16:
        /*0030*/ 	.byte	0x04, 0x11
        /*0032*/ 	.short	(.L_18 - .L_17)
	.align		4
.L_17:
        /*0034*/ 	.word	index@(_Z9moveDronePfS_S_S_Pi)
        /*0038*/ 	.word	0x00000000


	//----- nvinfo : EIATTR_MIN_STACK_SIZE
	.align		4
.L_18:
        /*003c*/ 	.byte	0x04, 0x12
        /*003e*/ 	.short	(.L_20 - .L_19)
	.align		4
.L_19:
        /*0040*/ 	.word	index@(_Z9moveDronePfS_S_S_Pi)
        /*0044*/ 	.word	0x00000000


	//----- nvinfo : EIATTR_MIN_STACK_SIZE
	.align		4
.L_20:
        /*0048*/ 	.byte	0x04, 0x12
        /*004a*/ 	.short	(.L_22 - .L_21)
	.align		4
.L_21:
        /*004c*/ 	.word	index@(_Z11setupFlightPfS_S_S_S_S_S_jP17curandStateXORWOW)
        /*0050*/ 	.word	0x00000000
.L_22:


//--------------------- .nv.compat                --------------------------
	.section	.nv.compat,"",@"SHT_CUDA_COMPAT_INFO"
	.align	4
        /*0000*/ 	.byte	0x02, 0x09, 0x00, 0x00, 0x02, 0x02, 0x01, 0x00, 0x02, 0x05, 0x05, 0x00, 0x03, 0x07, 0x01, 0x01
        /*0010*/ 	.byte	0x02, 0x03, 0x00, 0x00, 0x02, 0x06, 0x01, 0x00, 0x04, 0x0b, 0x08, 0x00, 0x01, 0x00, 0x00, 0x00
        /*0020*/ 	.byte	0x00, 0x00, 0x00, 0x00


//--------------------- .nv.info._Z9moveDronePfS_S_S_Pi --------------------------
	.section	.nv.info._Z9moveDronePfS_S_S_Pi,"",@"SHT_CUDA_INFO"
	.sectionflags	@""
	.align	4


	//----- nvinfo : EIATTR_CUDA_API_VERSION
	.align		4
        /*0000*/ 	.byte	0x04, 0x37
        /*0002*/ 	.short	(.L_24 - .L_23)
.L_23:
        /*0004*/ 	.word	0x00000082


	//----- nvinfo : EIATTR_KPARAM_INFO
	.align		4
.L_24:
        /*0008*/ 	.byte	0x04, 0x17
        /*000a*/ 	.short	(.L_26 - .L_25)
.L_25:
        /*000c*/ 	.word	0x00000000
        /*0010*/ 	.short	0x0004
        /*0012*/ 	.short	0x0020
        /*0014*/ 	.byte	0x00, 0xf5, 0x21, 0x00


	//----- nvinfo : EIATTR_KPARAM_INFO
	.align		4
.L_26:
        /*0018*/ 	.byte	0x04, 0x17
        /*001a*/ 	.short	(.L_28 - .L_27)
.L_27:
        /*001c*/ 	.word	0x00000000
        /*0020*/ 	.short	0x0003
        /*0022*/ 	.short	0x0018
        /*0024*/ 	.byte	0x00, 0xf5, 0x21, 0x00


	//----- nvinfo : EIATTR_KPARAM_INFO
	.align		4
.L_28:
        /*0028*/ 	.byte	0x04, 0x17
        /*002a*/ 	.short	(.L_30 - .L_29)
.L_29:
        /*002c*/ 	.word	0x00000000
        /*0030*/ 	.short	0x0002
        /*0032*/ 	.short	0x0010
        /*0034*/ 	.byte	0x00, 0xf5, 0x21, 0x00


	//----- nvinfo : EIATTR_KPARAM_INFO
	.align		4
.L_30:
        /*0038*/ 	.byte	0x04, 0x17
        /*003a*/ 	.short	(.L_32 - .L_31)
.L_31:
        /*003c*/ 	.word	0x00000000
        /*0040*/ 	.short	0x0001
        /*0042*/ 	.short	0x0008
        /*0044*/ 	.byte	0x00, 0xf5, 0x21, 0x00


	//----- nvinfo : EIATTR_KPARAM_INFO
	.align		4
.L_32:
        /*0048*/ 	.byte	0x04, 0x17
        /*004a*/ 	.short	(.L_34 - .L_33)
.L_33:
        /*004c*/ 	.word	0x00000000
        /*0050*/ 	.short	0x0000
        /*0052*/ 	.short	0x0000
        /*0054*/ 	.byte	0x00, 0xf5, 0x21, 0x00


	//----- nvinfo : EIATTR_SPARSE_MMA_MASK
	.align		4
.L_34:
        /*0058*/ 	.byte	0x03, 0x50
        /*005a*/ 	.short	0x0000


	//----- nvinfo : EIATTR_MAXREG_COUNT
	.align		4
        /*005c*/ 	.byte	0x03, 0x1b
        /*005e*/ 	.short	0x00ff


	//----- nvinfo : EIATTR_NUM_BARRIERS
	.align		4
        /*0060*/ 	.byte	0x02, 0x4c
        /*0062*/ 	.byte	0x01
	.zero		1


	//----- nvinfo : EIATTR_MERCURY_ISA_VERSION
	.align		4
        /*0064*/ 	.byte	0x03, 0x5f
        /*0066*/ 	.short	0x0101


	//----- nvinfo : EIATTR_VRC_CTA_INIT_COUNT
	.align		4
        /*0068*/ 	.byte	0x02, 0x4a
	.zero		1
	.zero		1


	//----- nvinfo : EIATTR_EXIT_INSTR_OFFSETS
	.align		4
        /*006c*/ 	.byte	0x04, 0x1c
        /*006e*/ 	.short	(.L_36 - .L_35)


	//   ....[0]....
.L_35:
        /*0070*/ 	.word	0x00000030


	//   ....[1]....
        /*0074*/ 	.word	0x00000cf0


	//----- nvinfo : EIATTR_CRS_STACK_SIZE
	.align		4
.L_36:
        /*0078*/ 	.byte	0x04, 0x1e
        /*007a*/ 	.short	(.L_38 - .L_37)
.L_37:
        /*007c*/ 	.word	0x00000000


	//----- nvinfo : EIATTR_CBANK_PARAM_SIZE
	.align		4
.L_38:
        /*0080*/ 	.byte	0x03, 0x19
        /*0082*/ 	.short	0x0028


	//----- nvinfo : EIATTR_PARAM_CBANK
	.align		4
        /*0084*/ 	.byte	0x04, 0x0a
        /*0086*/ 	.short	(.L_40 - .L_39)
	.align		4
.L_39:
        /*0088*/ 	.word	index@(.nv.constant0._Z9moveDronePfS_S_S_Pi)
        /*008c*/ 	.short	0x0380
        /*008e*/ 	.short	0x0028


	//----- nvinfo : EIATTR_SW_WAR
	.align		4
.L_40:
        /*0090*/ 	.byte	0x04, 0x36
        /*0092*/ 	.short	(.L_42 - .L_41)
.L_41:
        /*0094*/ 	.word	0x00000008
.L_42:


//--------------------- .nv.info._Z11setupFlightPfS_S_S_S_S_S_jP17curandStateXORWOW --------------------------
	.section	.nv.info._Z11setupFlightPfS_S_S_S_S_S_jP17curandStateXORWOW,"",@"SHT_CUDA_INFO"
	.sectionflags	@""
	.align	4


	//----- nvinfo : EIATTR_CUDA_API_VERSION
	.align		4
        /*0000*/ 	.byte	0x04, 0x37
        /*0002*/ 	.short	(.L_44 - .L_43)
.L_43:
        /*0004*/ 	.word	0x00000082


	//----- nvinfo : EIATTR_KPARAM_INFO
	.align		4
.L_44:
        /*0008*/ 	.byte	0x04, 0x17
        /*000a*/ 	.short	(.L_46 - .L_45)
.L_45:
        /*000c*/ 	.word	0x00000000
        /*0010*/ 	.short	0x0008
        /*0012*/ 	.short	0x0040
        /*0014*/ 	.byte	0x00, 0xf5, 0x21, 0x00


	//----- nvinfo : EIATTR_KPARAM_INFO
	.align		4
.L_46:
        /*0018*/ 	.byte	0x04, 0x17
        /*001a*/ 	.short	(.L_48 - .L_47)
.L_47:
        /*001c*/ 	.word	0x00000000
        /*0020*/ 	.short	0x0007
        /*0022*/ 	.short	0x0038
        /*0024*/ 	.byte	0x00, 0xf0, 0x11, 0x00


	//----- nvinfo : EIATTR_KPARAM_INFO
	.align		4
.L_48:
        /*0028*/ 	.byte	0x04, 0x17
        /*002a*/ 	.short	(.L_50 - .L_49)
.L_49:
        /*002c*/ 	.word	0x00000000
        /*0030*/ 	.short	0x0006
        /*0032*/ 	.short	0x0030
        /*0034*/ 	.byte	0x00, 0xf5, 0x21, 0x00


	//----- nvinfo : EIATTR_KPARAM_INFO
	.align		4
.L_50:
        /*0038*/ 	.byte	0x04, 0x17
        /*003a*/ 	.short	(.L_52 - .L_51)
.L_51:
        /*003c*/ 	.word	0x00000000
        /*0040*/ 	.short	0x0005
        /*0042*/ 	.short	0x0028
        /*0044*/ 	.byte	0x00, 0xf5, 0x21, 0x00


	//----- nvinfo : EIATTR_KPARAM_INFO
	.align		4
.L_52:
        /*0048*/ 	.byte	0x04, 0x17
        /*004a*/ 	.short	(.L_54 - .L_53)
.L_53:
        /*004c*/ 	.word	0x00000000
        /*0050*/ 	.short	0x0004
        /*0052*/ 	.short	0x0020
        /*0054*/ 	.byte	0x00, 0xf5, 0x21, 0x00


	//----- nvinfo : EIATTR_KPARAM_INFO
	.align		4
.L_54:
        /*0058*/ 	.byte	0x04, 0x17
        /*005a*/ 	.short	(.L_56 - .L_55)
.L_55:
        /*005c*/ 	.word	0x00000000
        /*0060*/ 	.short	0x0003
        /*0062*/ 	.short	0x0018
        /*0064*/ 	.byte	0x00, 0xf5, 0x21, 0x00


	//----- nvinfo : EIATTR_KPARAM_INFO
	.align		4
.L_56:
        /*0068*/ 	.byte	0x04, 0x17
        /*006a*/ 	.short	(.L_58 - .L_57)
.L_57:
        /*006c*/ 	.word	0x00000000
        /*0070*/ 	.short	0x0002
        /*0072*/ 	.short	0x0010
        /*0074*/ 	.byte	0x00, 0xf5, 0x21, 0x00


	//----- nvinfo : EIATTR_KPARAM_INFO
	.align		4
.L_58:
        /*0078*/ 	.byte	0x04, 0x17
        /*007a*/ 	.short	(.L_60 - .L_59)
.L_59:
        /*007c*/ 	.word	0x00000000
        /*0080*/ 	.short	0x0001
        /*0082*/ 	.short	0x0008
        /*0084*/ 	.byte	0x00, 0xf5, 0x21, 0x00


	//----- nvinfo : EIATTR_KPARAM_INFO
	.align		4
.L_60:
        /*0088*/ 	.byte	0x04, 0x17
        /*008a*/ 	.short	(.L_62 - .L_61)
.L_61:
        /*008c*/ 	.word	0x00000000
        /*0090*/ 	.short	0x0000
        /*0092*/ 	.short	0x0000
        /*0094*/ 	.byte	0x00, 0xf5, 0x21, 0x00


	//----- nvinfo : EIATTR_SPARSE_MMA_MASK
	.align		4
.L_62:
        /*0098*/ 	.byte	0x03, 0x50
        /*009a*/ 	.short	0x0000


	//----- nvinfo : EIATTR_MAXREG_COUNT
	.align		4
        /*009c*/ 	.byte	0x03, 0x1b
        /*009e*/ 	.short	0x00ff


	//----- nvinfo : EIATTR_MERCURY_ISA_VERSION
	.align		4
        /*00a0*/ 	.byte	0x03, 0x5f
        /*00a2*/ 	.short	0x0101


	//----- nvinfo : EIATTR_VRC_CTA_INIT_COUNT
	.align		4
        /*00a4*/ 	.byte	0x02, 0x4a
	.zero		1
	.zero		1


	//----- nvinfo : EIATTR_EXIT_INSTR_OFFSETS
	.align		4
        /*00a8*/ 	.byte	0x04, 0x1c
        /*00aa*/ 	.short	(.L_64 - .L_63)


	//   ....[0]....
.L_63:
        /*00ac*/ 	.word	0x00000f80


	//   ....[1]....
        /*00b0*/ 	.word	0x00001bc0


	//----- nvinfo : EIATTR_CRS_STACK_SIZE
	.align		4
.L_64:
        /*00b4*/ 	.byte	0x04, 0x1e
        /*00b6*/ 	.short	(.L_66 - .L_65)
.L_65:
        /*00b8*/ 	.word	0x00000000


	//----- nvinfo : EIATTR_CBANK_PARAM_SIZE
	.align		4
.L_66:
        /*00bc*/ 	.byte	0x03, 0x19
        /*00be*/ 	.short	0x0048


	//----- nvinfo : EIATTR_PARAM_CBANK
	.align		4
        /*00c0*/ 	.byte	0x04, 0x0a
        /*00c2*/ 	.short	(.L_68 - .L_67)
	.align		4
.L_67:
        /*00c4*/ 	.word	index@(.nv.constant0._Z11setupFlightPfS_S_S_S_S_S_jP17curandStateXORWOW)
        /*00c8*/ 	.short	0x0380
        /*00ca*/ 	.short	0x0048


	//----- nvinfo : EIATTR_SW_WAR
	.align		4
.L_68:
        /*00cc*/ 	.byte	0x04, 0x36
        /*00ce*/ 	.short	(.L_70 - .L_69)
.L_69:
        /*00d0*/ 	.word	0x00000008
.L_70:


//--------------------- .nv.callgraph             --------------------------
	.section	.nv.callgraph,"",@"SHT_CUDA_CALLGRAPH"
	.align	4
	.sectionentsize	8
	.align		4
        /*0000*/ 	.word	0x00000000
	.align		4
        /*0004*/ 	.word	0xffffffff
	.align		4
        /*0008*/ 	.word	0x00000000
	.align		4
        /*000c*/ 	.word	0xfffffffe
	.align		4
        /*0010*/ 	.word	0x00000000
	.align		4
        /*0014*/ 	.word	0xfffffffd
	.align		4
        /*0018*/ 	.word	0x00000000
	.align		4
        /*001c*/ 	.word	0xfffffffc


//--------------------- .nv.constant4             --------------------------
	.section	.nv.constant4,"a",@progbits
	.align	8
	.align		8
.nv.constant4:
        /*0000*/ 	.dword	precalc_xorwow_matrix
	.align		8
        /*0008*/ 	.dword	precalc_xorwow_offset_matrix
	.align		8
        /*0010*/ 	.dword	mrg32k3aM1
	.align		8
        /*0018*/ 	.dword	mrg32k3aM2
	.align		8
        /*0020*/ 	.dword	mrg32k3aM1SubSeq
	.align		8
        /*0028*/ 	.dword	mrg32k3aM2SubSeq
	.align		8
        /*0030*/ 	.dword	mrg32k3aM1Seq
	.align		8
        /*0038*/ 	.dword	mrg32k3aM2Seq


//--------------------- .nv.constant3             --------------------------
	.section	.nv.constant3,"a",@progbits
	.align	8
.nv.constant3:
	.type		__cr_lgamma_table,@object
	.size		__cr_lgamma_table,(.L_8 - __cr_lgamma_table)
__cr_lgamma_table:
        /*0000*/ 	.byte	0x00, 0x00, 0x00, 0x00, 0x00, 0x00, 0x00, 0x00, 0x00, 0x00, 0x00, 0x00, 0x00, 0x00, 0x00, 0x00
        /*0010*/ 	.byte	0xef, 0x39, 0xfa, 0xfe, 0x42, 0x2e, 0xe6, 0x3f, 0x02, 0x20, 0x2a, 0xfa, 0x0b, 0xab, 0xfc, 0x3f
        /*0020*/ 	.byte	0xf9, 0x2c, 0x92, 0x7c, 0xa7, 0x6c, 0x09, 0x40, 0xc9, 0x79, 0x44, 0x3c, 0x64, 0x26, 0x13, 0x40
        /*0030*/ 	.byte	0xca, 0x01, 0xcf, 0x3a, 0x27, 0x51, 0x1a, 0x40, 0x30, 0xcc, 0x2d, 0xf3, 0xe1, 0x0c, 0x21, 0x40
        /*0040*/ 	.byte	0x0d, 0xb7, 0xfc, 0x82, 0x8e, 0x35, 0x25, 0x40
.L_8:


//--------------------- .text._Z9moveDronePfS_S_S_Pi --------------------------
	.section	.text._Z9moveDronePfS_S_S_Pi,"ax",@progbits
	.align	128
        .global         _Z9moveDronePfS_S_S_Pi
        .type           _Z9moveDronePfS_S_S_Pi,@function
        .size           _Z9moveDronePfS_S_S_Pi,(.L_x_45 - _Z9moveDronePfS_S_S_Pi)
        .other          _Z9moveDronePfS_S_S_Pi,@"STO_CUDA_ENTRY STV_DEFAULT"
_Z9moveDronePfS_S_S_Pi:
.text._Z9moveDronePfS_S_S_Pi:
[----:B------:R-:W-:Y:S01]  /*0000*/  LDC R1, c[0x0][0x37c] ;  /* 0x0000df00ff017b82 */ /* 0x000fe20000000800 */
[----:B------:R-:W0:Y:S02]  /*0010*/  S2R R0, SR_TID.X ;  /* 0x0000000000007919 */ /* 0x000e240000002100 */
[----:B0-----:R-:W-:-:S13]  /*0020*/  ISETP.GT.U32.AND P0, PT, R0, 0x1f, PT ;  /* 0x0000001f0000780c */ /* 0x001fda0003f04070 */
[----:B------:R-:W-:Y:S05]  /*0030*/  @P0 EXIT ;  /* 0x000000000000094d */ /* 0x000fea0003800000 */
[----:B------:R-:W0:Y:S01]  /*0040*/  LDC.64 R6, c[0x0][0x390] ;  /* 0x0000e400ff067b82 */ /* 0x000e220000000a00 */
[----:B------:R-:W1:Y:S07]  /*0050*/  LDCU.64 UR10, c[0x0][0x358] ;  /* 0x00006b00ff0a77ac */ /* 0x000e6e0008000a00 */
[----:B------:R-:W2:Y:S08]  /*0060*/  LDC.64 R8, c[0x0][0x398] ;  /* 0x0000e600ff087b82 */ /* 0x000eb00000000a00 */
[----:B------:R-:W3:Y:S08]  /*0070*/  LDC.64 R2, c[0x0][0x380] ;  /* 0x0000e000ff027b82 */ /* 0x000ef00000000a00 */
[----:B------:R-:W4:Y:S01]  /*0080*/  LDC.64 R4, c[0x0][0x388] ;  /* 0x0000e200ff047b82 */ /* 0x000f220000000a00 */
[----:B0-----:R-:W-:-:S06]  /*0090*/  IMAD.WIDE.U32 R6, R0, 0x4, R6 ;  /* 0x0000000400067825 */ /* 0x001fcc00078e0006 */
[----:B-1----:R0:W5:Y:S01]  /*00a0*/  LDG.E R7, desc[UR10][R6.64] ;  /* 0x0000000a06077981 */ /* 0x002162000c1e1900 */
[----:B--2---:R-:W-:-:S06]  /*00b0*/  IMAD.WIDE.U32 R8, R0, 0x4, R8 ;  /* 0x0000000400087825 */ /* 0x004fcc00078e0008 */
[----:B------:R1:W2:Y:S01]  /*00c0*/  LDG.E R9, desc[UR10][R8.64] ;  /* 0x0000000a08097981 */ /* 0x0002a2000c1e1900 */
[----:B---3--:R-:W-:-:S05]  /*00d0*/  IMAD.WIDE.U32 R2, R0, 0x4, R2 ;  /* 0x0000000400027825 */ /* 0x008fca00078e0002 */
[----:B------:R-:W5:Y:S01]  /*00e0*/  LDG.E R10, desc[UR10][R2.64] ;  /* 0x0000000a020a7981 */ /* 0x000f62000c1e1900 */
[----:B----4-:R-:W-:-:S05]  /*00f0*/  IMAD.WIDE.U32 R4, R0, 0x4, R4 ;  /* 0x0000000400047825 */ /* 0x010fca00078e0004 */
[----:B------:R-:W2:Y:S01]  /*0100*/  LDG.E R12, desc[UR10][R4.64] ;  /* 0x0000000a040c7981 */ /* 0x000ea2000c1e1900 */
[----:B------:R-:W3:Y:S01]  /*0110*/  S2UR UR7, SR_CgaCtaId ;  /* 0x00000000000779c3 */ /* 0x000ee20000008800 */
[----:B------:R-:W-:Y:S02]  /*0120*/  UMOV UR4, 0x400 ;  /* 0x0000040000047882 */ /* 0x000fe40000000000 */
[----:B------:R-:W-:Y:S02]  /*0130*/  UIADD3 UR5, UPT, UPT, UR4, 0x80, URZ ;  /* 0x0000008004057890 */ /* 0x000fe4000fffe0ff */
[----:B------:R-:W-:Y:S02]  /*0140*/  UIADD3 UR6, UPT, UPT, UR4, 0x100, URZ ;  /* 0x0000010004067890 */ /* 0x000fe4000fffe0ff */
[----:B---3--:R-:W-:Y:S02]  /*0150*/  ULEA UR4, UR7, UR4, 0x18 ;  /* 0x0000000407047291 */ /* 0x008fe4000f8ec0ff */
[----:B------:R-:W-:-:S02]  /*0160*/  ULEA UR5, UR7, UR5, 0x18 ;  /* 0x0000000507057291 */ /* 0x000fc4000f8ec0ff */
[----:B------:R-:W-:Y:S02]  /*0170*/  ULEA UR6, UR7, UR6, 0x18 ;  /* 0x0000000607067291 */ /* 0x000fe4000f8ec0ff */
[----:B0-----:R-:W-:-:S04]  /*0180*/  LEA R6, R0, UR4, 0x2 ;  /* 0x0000000400067c11 */ /* 0x001fc8000f8e10ff */
[----:B-1----:R-:W-:Y:S01]  /*0190*/  LEA R8, R0, UR6, 0x2 ;  /* 0x0000000600087c11 */ /* 0x002fe2000f8e10ff */
[----:B------:R-:W-:Y:S02]  /*01a0*/  UIADD3 UR7, UPT, UPT, UR4, 0x8, URZ ;  /* 0x0000000804077890 */ /* 0x000fe4000fffe0ff */
[----:B------:R-:W-:Y:S01]  /*01b0*/  UIADD3 UR6, UPT, UPT, UR6, 0x8, URZ ;  /* 0x0000000806067890 */ /* 0x000fe2000fffe0ff */
[----:B------:R-:W-:Y:S01]  /*01c0*/  UMOV UR4, URZ ;  /* 0x000000ff00047c82 */ /* 0x000fe20008000000 */
[----:B-----5:R-:W-:Y:S01]  /*01d0*/  FADD R11, R10, R7 ;  /* 0x000000070a0b7221 */ /* 0x020fe20000000000 */
[----:B--2---:R-:W-:-:S04]  /*01e0*/  FADD R12, R12, R9 ;  /* 0x000000090c0c7221 */ /* 0x004fc80000000000 */
[C---:B------:R-:W-:Y:S02]  /*01f0*/  FSETP.GE.AND P0, PT, R11.reuse, 128, PT ;  /* 0x430000000b00780b */ /* 0x040fe40003f06000 */
[----:B------:R-:W-:Y:S02]  /*0200*/  FSETP.GE.AND P1, PT, R12, 128, PT ;  /* 0x430000000c00780b */ /* 0x000fe40003f26000 */
[----:B------:R-:W-:Y:S01]  /*0210*/  LEA R7, R0, UR5, 0x2 ;  /* 0x0000000500077c11 */ /* 0x000fe2000f8e10ff */
[----:B------:R0:W-:Y:S08]  /*0220*/  STS [R6], R11 ;  /* 0x0000000b06007388 */ /* 0x0001f00000000800 */
[----:B------:R-:W-:Y:S01]  /*0230*/  @P0 FADD R13, -R11, -RZ ;  /* 0x800000ff0b0d0221 */ /* 0x000fe20000000100 */
[----:B------:R0:W-:Y:S01]  /*0240*/  STS [R7], R12 ;  /* 0x0000000c07007388 */ /* 0x0001e20000000800 */
[----:B------:R-:W-:-:S03]  /*0250*/  @P1 FADD R10, -R12, -RZ ;  /* 0x800000ff0c0a1221 */ /* 0x000fc60000000100 */
[----:B------:R0:W-:Y:S04]  /*0260*/  STS [R8], RZ ;  /* 0x000000ff08007388 */ /* 0x0001e80000000800 */
[----:B------:R0:W-:Y:S04]  /*0270*/  @P0 STS [R6], R13 ;  /* 0x0000000d06000388 */ /* 0x0001e80000000800 */
[----:B------:R0:W-:Y:S01]  /*0280*/  @P1 STS [R7], R10 ;  /* 0x0000000a07001388 */ /* 0x0001e20000000800 */
[----:B------:R-:W-:Y:S01]  /*0290*/  IMAD.MOV R9, RZ, RZ, -R0 ;  /* 0x000000ffff097224 */ /* 0x000fe200078e0a00 */
[----:B------:R-:W-:Y:S01]  /*02a0*/  UIADD3 UR5, UPT, UPT, UR5, 0x8, URZ ;  /* 0x0000000805057890 */ /* 0x000fe2000fffe0ff */
[----:B------:R-:W-:Y:S11]  /*02b0*/  BAR.SYNC.DEFER_BLOCKING 0x0 ;  /* 0x0000000000007b1d */ /* 0x000ff60000010000 */
.L_x_16:
[----:B------:R-:W-:Y:S01]  /*02c0*/  ISETP.NE.AND P0, PT, R9, RZ, PT ;  /* 0x000000ff0900720c */ /* 0x000fe20003f05270 */
[----:B------:R-:W-:-:S12]  /*02d0*/  BSSY.RECONVERGENT B0, `(.L_x_0) ;  /* 0x0000022000007945 */ /* 0x000fd80003800200 */
[----:B-1234-:R-:W-:Y:S05]  /*02e0*/  @!P0 BRA `(.L_x_1) ;  /* 0x0000000000808947 */ /* 0x01efea0003800000 */
[----:B0-----:R-:W0:Y:S01]  /*02f0*/  LDS R11, [R6] ;  /* 0x00000000060b7984 */ /* 0x001e220000000800 */
[----:B------:R-:W-:Y:S03]  /*0300*/  BSSY.RECONVERGENT B1, `(.L_x_2) ;  /* 0x000000f000017945 */ /* 0x000fe60003800200 */
[----:B------:R-:W1:Y:S01]  /*0310*/  LDS R10, [UR7+-0x8] ;  /* 0xfffff807ff0a7984 */ /* 0x000e620008000800 */
[C---:B0-----:R-:W-:Y:S01]  /*0320*/  FADD R13, R11.reuse, -1 ;  /* 0xbf8000000b0d7421 */ /* 0x041fe20000000000 */
[----:B------:R-:W-:-:S04]  /*0330*/  FADD R11, R11, 1 ;  /* 0x3f8000000b0b7421 */ /* 0x000fc80000000000 */
[----:B-1----:R-:W-:-:S04]  /*0340*/  FSETP.GE.AND P0, PT, R10, R13, PT ;  /* 0x0000000d0a00720b */ /* 0x002fc80003f06000 */
[----:B------:R-:W-:-:S13]  /*0350*/  FSETP.GTU.OR P0, PT, R10, R11, !P0 ;  /* 0x0000000b0a00720b */ /* 0x000fda000470c400 */
[----:B------:R-:W-:Y:S05]  /*0360*/  @P0 BRA `(.L_x_3) ;  /* 0x0000000000200947 */ /* 0x000fea0003800000 */
[----:B------:R-:W0:Y:S02]  /*0370*/  LDS R10, [R8] ;  /* 0x00000000080a7984 */ /* 0x000e240000000800 */
[----:B0-----:R-:W-:-:S13]  /*0380*/  ISETP.NE.AND P0, PT, R10, RZ, PT ;  /* 0x000000ff0a00720c */ /* 0x001fda0003f05270 */
[----:B------:R-:W-:Y:S05]  /*0390*/  @P0 BRA `(.L_x_3) ;  /* 0x0000000000140947 */ /* 0x000fea0003800000 */
[----:B------:R-:W0:Y:S02]  /*03a0*/  LDS R10, [UR6+-0x8] ;  /* 0xfffff806ff0a7984 */ /* 0x000e240008000800 */
[----:B0-----:R-:W-:-:S13]  /*03b0*/  ISETP.NE.AND P0, PT, R10, RZ, PT ;  /* 0x000000ff0a00720c */ /* 0x001fda0003f05270 */
[----:B------:R-:W-:-:S05]  /*03c0*/  @!P0 IMAD.MOV.U32 R11, RZ, RZ, 0x1 ;  /* 0x00000001ff0b8424 */ /* 0x000fca00078e00ff */
[----:B------:R0:W-:Y:S04]  /*03d0*/  @!P0 STS [R8], R11 ;  /* 0x0000000b08008388 */ /* 0x0001e80000000800 */
[----:B------:R0:W-:Y:S02]  /*03e0*/  @!P0 STS [UR6+-0x8], R11 ;  /* 0xfffff80bff008988 */ /* 0x0001e40008000806 */
.L_x_3:
[----:B------:R-:W-:Y:S05]  /*03f0*/  BSYNC.RECONVERGENT B1 ;  /* 0x0000000000017941 */ /* 0x000fea0003800200 */
.L_x_2:
[----:B0-----:R-:W0:Y:S04]  /*0400*/  LDS R11, [R7] ;  /* 0x00000000070b7984 */ /* 0x001e280000000800 */
        /* <DEDUP_REMOVED lines=14> */
.L_x_1:
[----:B------:R-:W-:Y:S05]  /*04f0*/  BSYNC.RECONVERGENT B0 ;  /* 0x0000000000007941 */ /* 0x000fea0003800200 */
.L_x_0:
[----:B------:R-:W-:Y:S01]  /*0500*/  UIADD3 UR8, UPT, UPT, UR4, 0x1, URZ ;  /* 0x0000000104087890 */ /* 0x000fe2000fffe0ff */
[----:B------:R-:W-:Y:S05]  /*0510*/  BSSY.RECONVERGENT B0, `(.L_x_4) ;  /* 0x0000023000007945 */ /* 0x000fea0003800200 */
[----:B------:R-:W-:-:S13]  /*0520*/  ISETP.NE.AND P0, PT, R0, UR8, PT ;  /* 0x0000000800007c0c */ /* 0x000fda000bf05270 */
[----:B------:R-:W-:Y:S05]  /*0530*/  @!P0 BRA `(.L_x_5) ;  /* 0x0000000000808947 */ /* 0x000fea0003800000 */
[----:B01----:R-:W0:Y:S01]  /*0540*/  LDS R11, [R6] ;  /* 0x00000000060b7984 */ /* 0x003e220000000800 */
        /* <DEDUP_REMOVED lines=15> */
.L_x_7:
[----:B------:R-:W-:Y:S05]  /*0640*/  BSYNC.RECONVERGENT B1 ;  /* 0x0000000000017941 */ /* 0x000fea0003800200 */
.L_x_6:
        /* <DEDUP_REMOVED lines=15> */
.L_x_5:
[----:B------:R-:W-:Y:S05]  /*0740*/  BSYNC.RECONVERGENT B0 ;  /* 0x0000000000007941 */ /* 0x000fea0003800200 */
.L_x_4:
[----:B------:R-:W-:Y:S01]  /*0750*/  UIADD3 UR8, UPT, UPT, UR4, 0x2, URZ ;  /* 0x0000000204087890 */ /* 0x000fe2000fffe0ff */
[----:B------:R-:W-:Y:S05]  /*0760*/  BSSY.RECONVERGENT B0, `(.L_x_8) ;  /* 0x0000023000007945 */ /* 0x000fea0003800200 */
[----:B------:R-:W-:-:S13]  /*0770*/  ISETP.NE.AND P0, PT, R0, UR8, PT ;  /* 0x0000000800007c0c */ /* 0x000fda000bf05270 */
[----:B------:R-:W-:Y:S05]  /*0780*/  @!P0 BRA `(.L_x_9) ;  /* 0x0000000000808947 */ /* 0x000fea0003800000 */
[----:B012---:R-:W0:Y:S01]  /*0790*/  LDS R11, [R6] ;  /* 0x00000000060b7984 */ /* 0x007e220000000800 */
[----:B------:R-:W-:Y:S03]  /*07a0*/  BSSY.RECONVERGENT B1, `(.L_x_10) ;  /* 0x000000f000017945 */ /* 0x000fe60003800200 */
[----:B------:R-:W1:Y:S01]  /*07b0*/  LDS R10, [UR7] ;  /* 0x00000007ff0a7984 */ /* 0x000e620008000800 */
        /* <DEDUP_REMOVED lines=8> */
[----:B------:R-:W0:Y:S02]  /*0840*/  LDS R10, [UR6] ;  /* 0x00000006ff0a7984 */ /* 0x000e240008000800 */
[----:B0-----:R-:W-:-:S13]  /*0850*/  ISETP.NE.AND P0, PT, R10, RZ, PT ;  /* 0x000000ff0a00720c */ /* 0x001fda0003f05270 */
[----:B------:R-:W-:-:S05]  /*0860*/  @!P0 IMAD.MOV.U32 R11, RZ, RZ, 0x1 ;  /* 0x00000001ff0b8424 */ /* 0x000fca00078e00ff */
[----:B------:R0:W-:Y:S04]  /*0870*/  @!P0 STS [R8], R11 ;  /* 0x0000000b08008388 */ /* 0x0001e80000000800 */
[----:B------:R0:W-:Y:S02]  /*0880*/  @!P0 STS [UR6], R11 ;  /* 0x0000000bff008988 */ /* 0x0001e40008000806 */
.L_x_11:
[----:B------:R-:W-:Y:S05]  /*0890*/  BSYNC.RECONVERGENT B1 ;  /* 0x0000000000017941 */ /* 0x000fea0003800200 */
.L_x_10:
[----:B0-----:R-:W0:Y:S04]  /*08a0*/  LDS R11, [R7] ;  /* 0x00000000070b7984 */ /* 0x001e280000000800 */
        /* <DEDUP_REMOVED lines=14> */
.L_x_9:
[----:B------:R-:W-:Y:S05]  /*0990*/  BSYNC.RECONVERGENT B0 ;  /* 0x0000000000007941 */ /* 0x000fea0003800200 */
.L_x_8:
[----:B------:R-:W-:Y:S01]  /*09a0*/  UIADD3 UR8, UPT, UPT, UR4, 0x3, URZ ;  /* 0x0000000304087890 */ /* 0x000fe2000fffe0ff */
[----:B------:R-:W-:Y:S05]  /*09b0*/  BSSY.RECONVERGENT B0, `(.L_x_12) ;  /* 0x0000023000007945 */ /* 0x000fea0003800200 */
[----:B------:R-:W-:-:S13]  /*09c0*/  ISETP.NE.AND P0, PT, R0, UR8, PT ;  /* 0x0000000800007c0c */ /* 0x000fda000bf05270 */
[----:B------:R-:W-:Y:S05]  /*09d0*/  @!P0 BRA `(.L_x_13) ;  /* 0x0000000000808947 */ /* 0x000fea0003800000 */
[----:B0123--:R-:W0:Y:S01]  /*09e0*/  LDS R11, [R6] ;  /* 0x00000000060b7984 */ /* 0x00fe220000000800 */
[----:B------:R-:W-:Y:S03]  /*09f0*/  BSSY.RECONVERGENT B1, `(.L_x_14) ;  /* 0x000000f000017945 */ /* 0x000fe60003800200 */
[----:B------:R-:W1:Y:S01]  /*0a00*/  LDS R10, [UR7+0x4] ;  /* 0x00000407ff0a7984 */ /* 0x000e620008000800 */
        /* <DEDUP_REMOVED lines=8> */
[----:B------:R-:W0:Y:S02]  /*0a90*/  LDS R10, [UR6+0x4] ;  /* 0x00000406ff0a7984 */ /* 0x000e240008000800 */
[----:B0-----:R-:W-:-:S13]  /*0aa0*/  ISETP.NE.AND P0, PT, R10, RZ, PT ;  /* 0x000000ff0a00720c */ /* 0x001fda0003f05270 */
[----:B------:R-:W-:-:S05]  /*0ab0*/  @!P0 IMAD.MOV.U32 R11, RZ, RZ, 0x1 ;  /* 0x00000001ff0b8424 */ /* 0x000fca00078e00ff */
[----:B------:R0:W-:Y:S04]  /*0ac0*/  @!P0 STS [R8], R11 ;  /* 0x0000000b08008388 */ /* 0x0001e80000000800 */
[----:B------:R0:W-:Y:S02]  /*0ad0*/  @!P0 STS [UR6+0x4], R11 ;  /* 0x0000040bff008988 */ /* 0x0001e40008000806 */
.L_x_15:
[----:B------:R-:W-:Y:S05]  /*0ae0*/  BSYNC.RECONVERGENT B1 ;  /* 0x0000000000017941 */ /* 0x000fea0003800200 */
.L_x_14:
[----:B0-----:R-:W0:Y:S04]  /*0af0*/  LDS R11, [R7] ;  /* 0x00000000070b7984 */ /* 0x001e280000000800 */
        /* <DEDUP_REMOVED lines=14> */
.L_x_13:
[----:B------:R-:W-:Y:S05]  /*0be0*/  BSYNC.RECONVERGENT B0 ;  /* 0x0000000000007941 */ /* 0x000fea0003800200 */
.L_x_12:
[----:B------:R-:W-:Y:S01]  /*0bf0*/  UIADD3 UR4, UPT, UPT, UR4, 0x4, URZ ;  /* 0x0000000404047890 */ /* 0x000fe2000fffe0ff */
[----:B------:R-:W-:Y:S01]  /*0c00*/  VIADD R9, R9, 0x4 ;  /* 0x0000000409097836 */ /* 0x000fe20000000000 */
[----:B------:R-:W-:Y:S02]  /*0c10*/  UIADD3 UR7, UPT, UPT, UR7, 0x10, URZ ;  /* 0x0000001007077890 */ /* 0x000fe4000fffe0ff */
[----:B------:R-:W-:Y:S02]  /*0c20*/  UISETP.NE.AND UP0, UPT, UR4, 0x20, UPT ;  /* 0x000000200400788c */ /* 0x000fe4000bf05270 */
[----:B------:R-:W-:Y:S02]  /*0c30*/  UIADD3 UR5, UPT, UPT, UR5, 0x10, URZ ;  /* 0x0000001005057890 */ /* 0x000fe4000fffe0ff */
[----:B------:R-:W-:-:S05]  /*0c40*/  UIADD3 UR6, UPT, UPT, UR6, 0x10, URZ ;  /* 0x0000001006067890 */ /* 0x000fca000fffe0ff */
[----:B------:R-:W-:Y:S07]  /*0c50*/  BRA.U UP0, `(.L_x_16) ;  /* 0xfffffff500987547 */ /* 0x000fee000b83ffff */
[----:B------:R-:W-:Y:S08]  /*0c60*/  BAR.SYNC.DEFER_BLOCKING 0x0 ;  /* 0x0000000000007b1d */ /* 0x000ff00000010000 */
[----:B01234-:R-:W0:Y:S01]  /*0c70*/  LDC.64 R10, c[0x0][0x3a0] ;  /* 0x0000e800ff0a7b82 */ /* 0x01fe220000000a00 */
[----:B------:R-:W1:Y:S04]  /*0c80*/  LDS R9, [R6] ;  /* 0x0000000006097984 */ /* 0x000e680000000800 */
[----:B------:R-:W2:Y:S01]  /*0c90*/  LDS R7, [R7] ;  /* 0x0000000007077984 */ /* 0x000ea20000000800 */
[----:B0-----:R-:W-:-:S03]  /*0ca0*/  IMAD.WIDE.U32 R10, R0, 0x4, R10 ;  /* 0x00000004000a7825 */ /* 0x001fc600078e000a */
[----:B------:R-:W0:Y:S04]  /*0cb0*/  LDS R13, [R8] ;  /* 0x00000000080d7984 */ /* 0x000e280000000800 */
[----:B-1----:R-:W-:Y:S04]  /*0cc0*/  STG.E desc[UR10][R2.64], R9 ;  /* 0x0000000902007986 */ /* 0x002fe8000c10190a */
[----:B--2---:R-:W-:Y:S04]  /*0cd0*/  STG.E desc[UR10][R4.64], R7 ;  /* 0x0000000704007986 */ /* 0x004fe8000c10190a */
[----:B0-----:R-:W-:Y:S01]  /*0ce0*/  STG.E desc[UR10][R10.64], R13 ;  /* 0x0000000d0a007986 */ /* 0x001fe2000c10190a */
[----:B------:R-:W-:Y:S05]  /*0cf0*/  EXIT ;  /* 0x000000000000794d */ /* 0x000fea0003800000 */
.L_x_17:
[----:B------:R-:W-:-:S00]  /*0d00*/  BRA `(.L_x_17) ;  /* 0xfffffffc00fc7947 */ /* 0x000fc0000383ffff */
[----:B------:R-:W-:-:S00]  /*0d10*/  NOP ;  /* 0x0000000000007918 */ /* 0x000fc00000000000 */
        /* <DEDUP_REMOVED lines=14> */
.L_x_45:


//--------------------- .text._Z11setupFlightPfS_S_S_S_S_S_jP17curandStateXORWOW --------------------------
	.section	.text._Z11setupFlightPfS_S_S_S_S_S_jP17curandStateXORWOW,"ax",@progbits
	.align	128
        .global         _Z11setupFlightPfS_S_S_S_S_S_jP17curandStateXORWOW
        .type           _Z11setupFlightPfS_S_S_S_S_S_jP17curandStateXORWOW,@function
        .size           _Z11setupFlightPfS_S_S_S_S_S_jP17curandStateXORWOW,(.L_x_44 - _Z11setupFlightPfS_S_S_S_S_S_jP17curandStateXORWOW)
        .other          _Z11setupFlightPfS_S_S_S_S_S_jP17curandStateXORWOW,@"STO_CUDA_ENTRY STV_DEFAULT"
_Z11setupFlightPfS_S_S_S_S_S_jP17curandStateXORWOW:
.text._Z11setupFlightPfS_S_S_S_S_S_jP17curandStateXORWOW:
[----:B------:R-:W-:Y:S08]  /*0000*/  LDC R1, c[0x0][0x37c] ;  /* 0x0000df00ff017b82 */ /* 0x000ff00000000800 */
[----:B------:R-:W0:Y:S01]  /*0010*/  LDC R0, c[0x0][0x3b8] ;  /* 0x0000ee00ff007b82 */ /* 0x000e220000000800 */
[----:B------:R-:W1:Y:S01]  /*0020*/  S2R R11, SR_TID.X ;  /* 0x00000000000b7919 */ /* 0x000e620000002100 */
[----:B------:R-:W2:Y:S01]  /*0030*/  LDCU.64 UR4, c[0x0][0x358] ;  /* 0x00006b00ff0477ac */ /* 0x000ea20008000a00 */
[----:B------:R-:W-:Y:S01]  /*0040*/  IMAD.MOV.U32 R15, RZ, RZ, -0x75bd8fc ;  /* 0xf8a42704ff0f7424 */ /* 0x000fe200078e00ff */
[----:B------:R-:W-:Y:S01]  /*0050*/  BSSY.RECONVERGENT B0, `(.L_x_18) ;  /* 0x00000eb000007945 */ /* 0x000fe20003800200 */
[----:B------:R-:W-:-:S02]  /*0060*/  IMAD.MOV.U32 R12, RZ, RZ, -0x23270784 ;  /* 0xdcd8f87cff0c7424 */ /* 0x000fc400078e00ff */
[----:B------:R-:W-:Y:S01]  /*0070*/  IMAD.MOV.U32 R7, RZ, RZ, -0x75bd8fc ;  /* 0xf8a42704ff077424 */ /* 0x000fe200078e00ff */
[----:B------:R-:W1:Y:S01]  /*0080*/  LDC.64 R4, c[0x0][0x3c0] ;  /* 0x0000f000ff047b82 */ /* 0x000e620000000a00 */
[----:B------:R-:W-:Y:S01]  /*0090*/  IMAD.MOV.U32 R2, RZ, RZ, -0x23270784 ;  /* 0xdcd8f87cff027424 */ /* 0x000fe200078e00ff */
[----:B0-----:R-:W-:-:S05]  /*00a0*/  LOP3.LUT R0, R0, 0xaad26b49, RZ, 0x3c, !PT ;  /* 0xaad26b4900007812 */ /* 0x001fca00078e3cff */
[----:B------:R-:W-:-:S04]  /*00b0*/  IMAD R0, R0, 0x4182bed5, RZ ;  /* 0x4182bed500007824 */ /* 0x000fc800078e02ff */
[C---:B------:R-:W-:Y:S01]  /*00c0*/  VIADD R3, R0.reuse, 0x583f19 ;  /* 0x00583f1900037836 */ /* 0x040fe20000000000 */
[----:B------:R-:W-:Y:S01]  /*00d0*/  LOP3.LUT R6, R0, 0x159a55e5, RZ, 0x3c, !PT ;  /* 0x159a55e500067812 */ /* 0x000fe200078e3cff */
[C---:B-1----:R-:W-:Y:S01]  /*00e0*/  IMAD.WIDE.U32 R4, R11.reuse, 0x30, R4 ;  /* 0x000000300b047825 */ /* 0x042fe200078e0004 */
[----:B------:R-:W-:-:S03]  /*00f0*/  ISETP.NE.AND P0, PT, R11, RZ, PT ;  /* 0x000000ff0b00720c */ /* 0x000fc60003f05270 */
[C---:B------:R-:W-:Y:S02]  /*0100*/  VIADD R8, R0.reuse, 0xd9f6dc18 ;  /* 0xd9f6dc1800087836 */ /* 0x040fe40000000000 */
[----:B------:R-:W-:Y:S02]  /*0110*/  VIADD R9, R0, 0x75bcd15 ;  /* 0x075bcd1500097836 */ /* 0x000fe40000000000 */
[----:B------:R-:W-:Y:S02]  /*0120*/  IMAD.MOV.U32 R14, RZ, RZ, R6 ;  /* 0x000000ffff0e7224 */ /* 0x000fe400078e0006 */
[----:B------:R-:W-:Y:S01]  /*0130*/  IMAD.MOV.U32 R13, RZ, RZ, R3 ;  /* 0x000000ffff0d7224 */ /* 0x000fe200078e0003 */
[----:B--2---:R0:W-:Y:S04]  /*0140*/  STG.E.64 desc[UR4][R4.64], R8 ;  /* 0x0000000804007986 */ /* 0x0041e8000c101b04 */
[----:B------:R0:W-:Y:S04]  /*0150*/  STG.E.64 desc[UR4][R4.64+0x8], R14 ;  /* 0x0000080e04007986 */ /* 0x0001e8000c101b04 */
[----:B------:R0:W-:Y:S01]  /*0160*/  STG.E.64 desc[UR4][R4.64+0x10], R12 ;  /* 0x0000100c04007986 */ /* 0x0001e2000c101b04 */
[----:B------:R-:W-:Y:S05]  /*0170*/  @!P0 BRA `(.L_x_19) ;  /* 0x0000000c00608947 */ /* 0x000fea0003800000 */
[----:B------:R-:W-:Y:S02]  /*0180*/  IMAD.MOV.U32 R0, RZ, RZ, R11 ;  /* 0x000000ffff007224 */ /* 0x000fe400078e000b */
[----:B0-----:R-:W-:Y:S02]  /*0190*/  IMAD.MOV.U32 R8, RZ, RZ, RZ ;  /* 0x000000ffff087224 */ /* 0x001fe400078e00ff */
[----:B------:R-:W-:Y:S02]  /*01a0*/  IMAD.MOV.U32 R13, RZ, RZ, RZ ;  /* 0x000000ffff0d7224 */ /* 0x000fe400078e00ff */
[----:B------:R-:W-:Y:S02]  /*01b0*/  IMAD.MOV.U32 R7, RZ, RZ, -0x75bd8fc ;  /* 0xf8a42704ff077424 */ /* 0x000fe400078e00ff */
[----:B------:R-:W-:-:S07]  /*01c0*/  IMAD.MOV.U32 R2, RZ, RZ, -0x23270784 ;  /* 0xdcd8f87cff027424 */ /* 0x000fce00078e00ff */
.L_x_25:
[----:B------:R-:W-:Y:S01]  /*01d0*/  LOP3.LUT R4, R0, 0x3, RZ, 0xc0, !PT ;  /* 0x0000000300047812 */ /* 0x000fe200078ec0ff */
[----:B------:R-:W-:Y:S03]  /*01e0*/  BSSY.RECONVERGENT B1, `(.L_x_20) ;  /* 0x00000cb000017945 */ /* 0x000fe60003800200 */
[----:B------:R-:W-:-:S04]  /*01f0*/  ISETP.NE.U32.AND P0, PT, R4, RZ, PT ;  /* 0x000000ff0400720c */ /* 0x000fc80003f05070 */
[----:B------:R-:W-:-:S13]  /*0200*/  ISETP.NE.AND.EX P0, PT, RZ, RZ, PT, P0 ;  /* 0x000000ffff00720c */ /* 0x000fda0003f05300 */
[----:B0-----:R-:W-:Y:S05]  /*0210*/  @!P0 BRA `(.L_x_21) ;  /* 0x0000000c001c8947 */ /* 0x001fea0003800000 */
[----:B------:R-:W0:Y:S01]  /*0220*/  LDC.64 R4, c[0x4][RZ] ;  /* 0x01000000ff047b82 */ /* 0x000e220000000a00 */
[----:B------:R-:W-:Y:S02]  /*0230*/  IMAD.MOV.U32 R12, RZ, RZ, RZ ;  /* 0x000000ffff0c7224 */ /* 0x000fe400078e00ff */
[----:B0-----:R-:W-:-:S07]  /*0240*/  IMAD.WIDE.U32 R4, R8, 0xc80, R4 ;  /* 0x00000c8008047825 */ /* 0x001fce00078e0004 */
.L_x_24:
[----:B------:R-:W-:Y:S01]  /*0250*/  IMAD.MOV.U32 R15, RZ, RZ, RZ ;  /* 0x000000ffff0f7224 */ /* 0x000fe200078e00ff */
[----:B0-----:R-:W-:Y:S02]  /*0260*/  CS2R R2, SRZ ;  /* 0x0000000000027805 */ /* 0x001fe4000001ff00 */
[----:B------:R-:W-:Y:S01]  /*0270*/  CS2R R6, SRZ ;  /* 0x0000000000067805 */ /* 0x000fe2000001ff00 */
[----:B------:R-:W-:-:S07]  /*0280*/  IMAD.MOV.U32 R9, RZ, RZ, RZ ;  /* 0x000000ffff097224 */ /* 0x000fce00078e00ff */
.L_x_23:
[----:B------:R-:W0:Y:S01]  /*0290*/  S2R R14, SR_TID.X ;  /* 0x00000000000e7919 */ /* 0x000e220000002100 */
[----:B------:R-:W0:Y:S02]  /*02a0*/  LDC.64 R10, c[0x0][0x3c0] ;  /* 0x0000f000ff0a7b82 */ /* 0x000e240000000a00 */
[----:B0-----:R-:W-:-:S04]  /*02b0*/  IMAD.WIDE.U32 R10, R14, 0x30, R10 ;  /* 0x000000300e0a7825 */ /* 0x001fc800078e000a */
[----:B------:R-:W-:-:S05]  /*02c0*/  IMAD.WIDE.U32 R10, R15, 0x4, R10 ;  /* 0x000000040f0a7825 */ /* 0x000fca00078e000a */
[----:B------:R0:W5:Y:S01]  /*02d0*/  LDG.E R16, desc[UR4][R10.64+0x4] ;  /* 0x000004040a107981 */ /* 0x000162000c1e1900 */
[----:B------:R-:W-:-:S07]  /*02e0*/  IMAD.MOV.U32 R17, RZ, RZ, RZ ;  /* 0x000000ffff117224 */ /* 0x000fce00078e00ff */
.L_x_22:
[----:B-----5:R-:W-:Y:S01]  /*02f0*/  SHF.R.U32.HI R23, RZ, R17, R16 ;  /* 0x00000011ff177219 */ /* 0x020fe20000011610 */
[----:B0-----:R-:W-:-:S03]  /*0300*/  IMAD.SHL.U32 R10, R15, 0x20, RZ ;  /* 0x000000200f0a7824 */ /* 0x001fc600078e00ff */
[----:B------:R-:W-:Y:S01]  /*0310*/  LOP3.LUT R11, R23, 0x1, RZ, 0xc0, !PT ;  /* 0x00000001170b7812 */ /* 0x000fe200078ec0ff */
[----:B------:R-:W-:-:S03]  /*0320*/  IMAD.IADD R10, R10, 0x1, R17 ;  /* 0x000000010a0a7824 */ /* 0x000fc600078e0211 */
[----:B------:R-:W-:Y:S01]  /*0330*/  ISETP.NE.U32.AND P0, PT, R11, 0x1, PT ;  /* 0x000000010b00780c */ /* 0x000fe20003f05070 */
[----:B------:R-:W-:-:S03]  /*0340*/  IMAD R11, R10, 0x5, RZ ;  /* 0x000000050a0b7824 */ /* 0x000fc600078e02ff */
[----:B------:R-:W-:Y:S01]  /*0350*/  R2P PR, R23, 0x7e ;  /* 0x0000007e17007804 */ /* 0x000fe20000000000 */
[----:B------:R-:W-:-:S08]  /*0360*/  IMAD.WIDE.U32 R10, R11, 0x4, R4 ;  /* 0x000000040b0a7825 */ /* 0x000fd000078e0004 */
[----:B------:R-:W2:Y:S04]  /*0370*/  @!P0 LDG.E R20, desc[UR4][R10.64+0x10] ;  /* 0x000010040a148981 */ /* 0x000ea8000c1e1900 */
[----:B------:R-:W3:Y:S04]  /*0380*/  @P1 LDG.E R22, desc[UR4][R10.64+0x24] ;  /* 0x000024040a161981 */ /* 0x000ee8000c1e1900 */
[----:B------:R-:W4:Y:S04]  /*0390*/  @P2 LDG.E R24, desc[UR4][R10.64+0x38] ;  /* 0x000038040a182981 */ /* 0x000f28000c1e1900 */
[----:B------:R-:W4:Y:S04]  /*03a0*/  @P3 LDG.E R26, desc[UR4][R10.64+0x4c] ;  /* 0x00004c040a1a3981 */ /* 0x000f28000c1e1900 */
[----:B------:R-:W4:Y:S04]  /*03b0*/  @P4 LDG.E R28, desc[UR4][R10.64+0x60] ;  /* 0x000060040a1c4981 */ /* 0x000f28000c1e1900 */
[----:B------:R-:W4:Y:S04]  /*03c0*/  @!P0 LDG.E R18, desc[UR4][R10.64] ;  /* 0x000000040a128981 */ /* 0x000f28000c1e1900 */
[----:B------:R-:W4:Y:S04]  /*03d0*/  @!P0 LDG.E R19, desc[UR4][R10.64+0x4] ;  /* 0x000004040a138981 */ /* 0x000f28000c1e1900 */
[----:B------:R-:W4:Y:S04]  /*03e0*/  @P5 LDG.E R21, desc[UR4][R10.64+0x74] ;  /* 0x000074040a155981 */ /* 0x000f28000c1e1900 */
[----:B------:R-:W4:Y:S04]  /*03f0*/  @P1 LDG.E R25, desc[UR4][R10.64+0x20] ;  /* 0x000020040a191981 */ /* 0x000f28000c1e1900 */
[----:B------:R-:W4:Y:S01]  /*0400*/  @P3 LDG.E R27, desc[UR4][R10.64+0x48] ;  /* 0x000048040a1b3981 */ /* 0x000f22000c1e1900 */
[----:B--2---:R-:W-:-:S03]  /*0410*/  @!P0 LOP3.LUT R3, R3, R20, RZ, 0x3c, !PT ;  /* 0x0000001403038212 */ /* 0x004fc600078e3cff */
[----:B------:R-:W2:Y:S01]  /*0420*/  @P1 LDG.E R20, desc[UR4][R10.64+0x14] ;  /* 0x000014040a141981 */ /* 0x000ea2000c1e1900 */
[----:B---3--:R-:W-:-:S03]  /*0430*/  @P1 LOP3.LUT R3, R3, R22, RZ, 0x3c, !PT ;  /* 0x0000001603031212 */ /* 0x008fc600078e3cff */
[----:B------:R-:W3:Y:S01]  /*0440*/  @P1 LDG.E R22, desc[UR4][R10.64+0x1c] ;  /* 0x00001c040a161981 */ /* 0x000ee2000c1e1900 */
[----:B----4-:R-:W-:-:S03]  /*0450*/  @P2 LOP3.LUT R3, R3, R24, RZ, 0x3c, !PT ;  /* 0x0000001803032212 */ /* 0x010fc600078e3cff */
[----:B------:R-:W4:Y:S01]  /*0460*/  @P2 LDG.E R24, desc[UR4][R10.64+0x28] ;  /* 0x000028040a182981 */ /* 0x000f22000c1e1900 */
[----:B------:R-:W-:-:S03]  /*0470*/  @P3 LOP3.LUT R3, R3, R26, RZ, 0x3c, !PT ;  /* 0x0000001a03033212 */ /* 0x000fc600078e3cff */
[----:B------:R-:W3:Y:S01]  /*0480*/  @P6 LDG.E R26, desc[UR4][R10.64+0x88] ;  /* 0x000088040a1a6981 */ /* 0x000ee2000c1e1900 */
[----:B------:R-:W-:Y:S02]  /*0490*/  @P4 LOP3.LUT R3, R3, R28, RZ, 0x3c, !PT ;  /* 0x0000001c03034212 */ /* 0x000fe400078e3cff */
[----:B------:R-:W-:Y:S02]  /*04a0*/  @!P0 LOP3.LUT R9, R9, R18, RZ, 0x3c, !PT ;  /* 0x0000001209098212 */ /* 0x000fe400078e3cff */
[----:B------:R-:W3:Y:S01]  /*04b0*/  @!P0 LDG.E R18, desc[UR4][R10.64+0x8] ;  /* 0x000008040a128981 */ /* 0x000ee2000c1e1900 */
[----:B------:R-:W-:-:S03]  /*04c0*/  @!P0 LOP3.LUT R6, R6, R19, RZ, 0x3c, !PT ;  /* 0x0000001306068212 */ /* 0x000fc600078e3cff */
[----:B------:R-:W3:Y:S01]  /*04d0*/  @!P0 LDG.E R19, desc[UR4][R10.64+0xc] ;  /* 0x00000c040a138981 */ /* 0x000ee2000c1e1900 */
[----:B------:R-:W-:-:S03]  /*04e0*/  @P5 LOP3.LUT R3, R3, R21, RZ, 0x3c, !PT ;  /* 0x0000001503035212 */ /* 0x000fc600078e3cff */
[----:B------:R-:W3:Y:S01]  /*04f0*/  @P1 LDG.E R21, desc[UR4][R10.64+0x18] ;  /* 0x000018040a151981 */ /* 0x000ee2000c1e1900 */
[----:B--2---:R-:W-:-:S03]  /*0500*/  @P1 LOP3.LUT R9, R9, R20, RZ, 0x3c, !PT ;  /* 0x0000001409091212 */ /* 0x004fc600078e3cff */
[----:B------:R-:W2:Y:S01]  /*0510*/  @P3 LDG.E R20, desc[UR4][R10.64+0x3c] ;  /* 0x00003c040a143981 */ /* 0x000ea2000c1e1900 */
[----:B----4-:R-:W-:-:S03]  /*0520*/  @P2 LOP3.LUT R9, R9, R24, RZ, 0x3c, !PT ;  /* 0x0000001809092212 */ /* 0x010fc600078e3cff */
[----:B------:R-:W4:Y:S01]  /*0530*/  @P4 LDG.E R24, desc[UR4][R10.64+0x50] ;  /* 0x000050040a184981 */ /* 0x000f22000c1e1900 */
[----:B---3--:R-:W-:-:S03]  /*0540*/  @!P0 LOP3.LUT R7, R7, R18, RZ, 0x3c, !PT ;  /* 0x0000001207078212 */ /* 0x008fc600078e3cff */
[----:B------:R-:W3:Y:S01]  /*0550*/  @P2 LDG.E R18, desc[UR4][R10.64+0x30] ;  /* 0x000030040a122981 */ /* 0x000ee2000c1e1900 */
[----:B------:R-:W-:-:S03]  /*0560*/  @!P0 LOP3.LUT R2, R2, R19, RZ, 0x3c, !PT ;  /* 0x0000001302028212 */ /* 0x000fc600078e3cff */
[----:B------:R-:W3:Y:S01]  /*0570*/  @P2 LDG.E R19, desc[UR4][R10.64+0x2c] ;  /* 0x00002c040a132981 */ /* 0x000ee2000c1e1900 */
[----:B------:R-:W-:-:S03]  /*0580*/  @P1 LOP3.LUT R6, R6, R21, RZ, 0x3c, !PT ;  /* 0x0000001506061212 */ /* 0x000fc600078e3cff */
[----:B------:R-:W3:Y:S01]  /*0590*/  @P2 LDG.E R21, desc[UR4][R10.64+0x34] ;  /* 0x000034040a152981 */ /* 0x000ee2000c1e1900 */
[----:B------:R-:W-:Y:S02]  /*05a0*/  @P1 LOP3.LUT R7, R7, R22, RZ, 0x3c, !PT ;  /* 0x0000001607071212 */ /* 0x000fe400078e3cff */
[----:B------:R-:W-:Y:S01]  /*05b0*/  @P1 LOP3.LUT R2, R2, R25, RZ, 0x3c, !PT ;  /* 0x0000001902021212 */ /* 0x000fe200078e3cff */
[----:B------:R-:W3:Y:S04]  /*05c0*/  @P3 LDG.E R22, desc[UR4][R10.64+0x44] ;  /* 0x000044040a163981 */ /* 0x000ee8000c1e1900 */
[----:B------:R-:W3:Y:S01]  /*05d0*/  @P3 LDG.E R25, desc[UR4][R10.64+0x40] ;  /* 0x000040040a193981 */ /* 0x000ee2000c1e1900 */
[----:B--2---:R-:W-:-:S03]  /*05e0*/  @P3 LOP3.LUT R9, R9, R20, RZ, 0x3c, !PT ;  /* 0x0000001409093212 */ /* 0x004fc600078e3cff */
[----:B------:R-:W2:Y:S01]  /*05f0*/  @P5 LDG.E R20, desc[UR4][R10.64+0x64] ;  /* 0x000064040a145981 */ /* 0x000ea2000c1e1900 */
[----:B----4-:R-:W-:-:S03]  /*0600*/  @P4 LOP3.LUT R9, R9, R24, RZ, 0x3c, !PT ;  /* 0x0000001809094212 */ /* 0x010fc600078e3cff */
[----:B------:R-:W4:Y:S01]  /*0610*/  @P6 LDG.E R24, desc[UR4][R10.64+0x78] ;  /* 0x000078040a186981 */ /* 0x000f22000c1e1900 */
[----:B---3--:R-:W-:-:S03]  /*0620*/  @P2 LOP3.LUT R7, R7, R18, RZ, 0x3c, !PT ;  /* 0x0000001207072212 */ /* 0x008fc600078e3cff */
[----:B------:R-:W3:Y:S01]  /*0630*/  @P4 LDG.E R18, desc[UR4][R10.64+0x58] ;  /* 0x000058040a124981 */ /* 0x000ee2000c1e1900 */
[----:B------:R-:W-:-:S03]  /*0640*/  @P2 LOP3.LUT R6, R6, R19, RZ, 0x3c, !PT ;  /* 0x0000001306062212 */ /* 0x000fc600078e3cff */
[----:B------:R-:W3:Y:S01]  /*0650*/  @P4 LDG.E R19, desc[UR4][R10.64+0x54] ;  /* 0x000054040a134981 */ /* 0x000ee2000c1e1900 */
[----:B------:R-:W-:-:S03]  /*0660*/  @P2 LOP3.LUT R2, R2, R21, RZ, 0x3c, !PT ;  /* 0x0000001502022212 */ /* 0x000fc600078e3cff */
[----:B------:R-:W3:Y:S01]  /*0670*/  @P4 LDG.E R21, desc[UR4][R10.64+0x5c] ;  /* 0x00005c040a154981 */ /* 0x000ee2000c1e1900 */
[----:B------:R-:W-:Y:S02]  /*0680*/  @P3 LOP3.LUT R7, R7, R22, RZ, 0x3c, !PT ;  /* 0x0000001607073212 */ /* 0x000fe400078e3cff */
[----:B------:R-:W-:Y:S01]  /*0690*/  @P3 LOP3.LUT R2, R2, R27, RZ, 0x3c, !PT ;  /* 0x0000001b02023212 */ /* 0x000fe200078e3cff */
[----:B------:R-:W3:Y:S01]  /*06a0*/  @P5 LDG.E R22, desc[UR4][R10.64+0x6c] ;  /* 0x00006c040a165981 */ /* 0x000ee2000c1e1900 */
[----:B------:R-:W-:-:S03]  /*06b0*/  @P3 LOP3.LUT R6, R6, R25, RZ, 0x3c, !PT ;  /* 0x0000001906063212 */ /* 0x000fc600078e3cff */
[----:B------:R-:W3:Y:S04]  /*06c0*/  @P5 LDG.E R25, desc[UR4][R10.64+0x68] ;  /* 0x000068040a195981 */ /* 0x000ee8000c1e1900 */
[----:B------:R-:W3:Y:S01]  /*06d0*/  @P5 LDG.E R27, desc[UR4][R10.64+0x70] ;  /* 0x000070040a1b5981 */ /* 0x000ee2000c1e1900 */
[----:B------:R-:W-:Y:S02]  /*06e0*/  LOP3.LUT P0, RZ, R23, 0x80, RZ, 0xc0, !PT ;  /* 0x0000008017ff7812 */ /* 0x000fe4000780c0ff */
[----:B--2---:R-:W-:-:S11]  /*06f0*/  @P5 LOP3.LUT R9, R9, R20, RZ, 0x3c, !PT ;  /* 0x0000001409095212 */ /* 0x004fd600078e3cff */
        /* <DEDUP_REMOVED lines=15> */
[----:B------:R-:W-:Y:S02]  /*07f0*/  @P6 LOP3.LUT R3, R3, R26, RZ, 0x3c, !PT ;  /* 0x0000001a03036212 */ /* 0x000fe400078e3cff */
[----:B--2---:R-:W-:Y:S02]  /*0800*/  @P0 LOP3.LUT R9, R9, R20, RZ, 0x3c, !PT ;  /* 0x0000001409090212 */ /* 0x004fe400078e3cff */
[----:B----4-:R-:W-:Y:S02]  /*0810*/  @P0 LOP3.LUT R3, R3, R24, RZ, 0x3c, !PT ;  /* 0x0000001803030212 */ /* 0x010fe400078e3cff */
[----:B---3--:R-:W-:Y:S02]  /*0820*/  @P6 LOP3.LUT R7, R7, R18, RZ, 0x3c, !PT ;  /* 0x0000001207076212 */ /* 0x008fe400078e3cff */
[----:B------:R-:W-:Y:S02]  /*0830*/  @P6 LOP3.LUT R6, R6, R19, RZ, 0x3c, !PT ;  /* 0x0000001306066212 */ /* 0x000fe400078e3cff */
[----:B------:R-:W-:-:S02]  /*0840*/  @P6 LOP3.LUT R2, R2, R21, RZ, 0x3c, !PT ;  /* 0x0000001502026212 */ /* 0x000fc400078e3cff */
[----:B------:R-:W-:Y:S02]  /*0850*/  @P0 LOP3.LUT R7, R7, R22, RZ, 0x3c, !PT ;  /* 0x0000001607070212 */ /* 0x000fe400078e3cff */
[----:B------:R-:W-:Y:S02]  /*0860*/  @P0 LOP3.LUT R6, R6, R25, RZ, 0x3c, !PT ;  /* 0x0000001906060212 */ /* 0x000fe400078e3cff */
[----:B------:R-:W-:Y:S02]  /*0870*/  @P0 LOP3.LUT R2, R2, R27, RZ, 0x3c, !PT ;  /* 0x0000001b02020212 */ /* 0x000fe400078e3cff */
[----:B------:R-:W-:-:S13]  /*0880*/  R2P PR, R23.B1, 0x7f ;  /* 0x0000007f17007804 */ /* 0x000fda0000001000 */
[----:B------:R-:W2:Y:S04]  /*0890*/  @P0 LDG.E R18, desc[UR4][R10.64+0xa0] ;  /* 0x0000a0040a120981 */ /* 0x000ea8000c1e1900 */
[----:B------:R-:W3:Y:S04]  /*08a0*/  @P0 LDG.E R20, desc[UR4][R10.64+0xa8] ;  /* 0x0000a8040a140981 */ /* 0x000ee8000c1e1900 */
[----:B------:R-:W4:Y:S04]  /*08b0*/  @P1 LDG.E R22, desc[UR4][R10.64+0xbc] ;  /* 0x0000bc040a161981 */ /* 0x000f28000c1e1900 */
[----:B------:R-:W4:Y:S04]  /*08c0*/  @P1 LDG.E R24, desc[UR4][R10.64+0xc4] ;  /* 0x0000c4040a181981 */ /* 0x000f28000c1e1900 */
[----:B------:R-:W4:Y:S04]  /*08d0*/  @P0 LDG.E R19, desc[UR4][R10.64+0xa4] ;  /* 0x0000a4040a130981 */ /* 0x000f28000c1e1900 */
[----:B------:R-:W4:Y:S04]  /*08e0*/  @P0 LDG.E R21, desc[UR4][R10.64+0xac] ;  /* 0x0000ac040a150981 */ /* 0x000f28000c1e1900 */
[----:B------:R-:W4:Y:S04]  /*08f0*/  @P1 LDG.E R25, desc[UR4][R10.64+0xb8] ;  /* 0x0000b8040a191981 */ /* 0x000f28000c1e1900 */
[----:B------:R-:W4:Y:S04]  /*0900*/  @P2 LDG.E R26, desc[UR4][R10.64+0xc8] ;  /* 0x0000c8040a1a2981 */ /* 0x000f28000c1e1900 */
[----:B------:R-:W4:Y:S04]  /*0910*/  @P1 LDG.E R27, desc[UR4][R10.64+0xc0] ;  /* 0x0000c0040a1b1981 */ /* 0x000f28000c1e1900 */
[----:B------:R-:W4:Y:S01]  /*0920*/  @P3 LDG.E R28, desc[UR4][R10.64+0xec] ;  /* 0x0000ec040a1c3981 */ /* 0x000f22000c1e1900 */
[----:B--2---:R-:W-:-:S03]  /*0930*/  @P0 LOP3.LUT R9, R9, R18, RZ, 0x3c, !PT ;  /* 0x0000001209090212 */ /* 0x004fc600078e3cff */
[----:B------:R-:W2:Y:S01]  /*0940*/  @P0 LDG.E R18, desc[UR4][R10.64+0xb0] ;  /* 0x0000b0040a120981 */ /* 0x000ea2000c1e1900 */
[----:B---3--:R-:W-:-:S03]  /*0950*/  @P0 LOP3.LUT R7, R7, R20, RZ, 0x3c, !PT ;  /* 0x0000001407070212 */ /* 0x008fc600078e3cff */
[----:B------:R-:W3:Y:S01]  /*0960*/  @P1 LDG.E R20, desc[UR4][R10.64+0xb4] ;  /* 0x0000b4040a141981 */ /* 0x000ee2000c1e1900 */
[----:B----4-:R-:W-:-:S03]  /*0970*/  @P1 LOP3.LUT R7, R7, R22, RZ, 0x3c, !PT ;  /* 0x0000001607071212 */ /* 0x010fc600078e3cff */
[----:B------:R-:W4:Y:S01]  /*0980*/  @P2 LDG.E R22, desc[UR4][R10.64+0xd8] ;  /* 0x0000d8040a162981 */ /* 0x000f22000c1e1900 */
[----:B------:R-:W-:-:S03]  /*0990*/  @P0 LOP3.LUT R6, R6, R19, RZ, 0x3c, !PT ;  /* 0x0000001306060212 */ /* 0x000fc600078e3cff */
[----:B------:R-:W4:Y:S01]  /*09a0*/  @P2 LDG.E R19, desc[UR4][R10.64+0xcc] ;  /* 0x0000cc040a132981 */ /* 0x000f22000c1e1900 */
[----:B------:R-:W-:-:S03]  /*09b0*/  @P0 LOP3.LUT R2, R2, R21, RZ, 0x3c, !PT ;  /* 0x0000001502020212 */ /* 0x000fc600078e3cff */
[----:B------:R-:W4:Y:S01]  /*09c0*/  @P2 LDG.E R21, desc[UR4][R10.64+0xd4] ;  /* 0x0000d4040a152981 */ /* 0x000f22000c1e1900 */
[----:B------:R-:W-:-:S03]  /*09d0*/  @P1 LOP3.LUT R6, R6, R25, RZ, 0x3c, !PT ;  /* 0x0000001906061212 */ /* 0x000fc600078e3cff */
[----:B------:R-:W4:Y:S01]  /*09e0*/  @P3 LDG.E R25, desc[UR4][R10.64+0xe8] ;  /* 0x0000e8040a193981 */ /* 0x000f22000c1e1900 */
[----:B--2---:R-:W-:-:S03]  /*09f0*/  @P0 LOP3.LUT R3, R3, R18, RZ, 0x3c, !PT ;  /* 0x0000001203030212 */ /* 0x004fc600078e3cff */
[----:B------:R-:W2:Y:S01]  /*0a00*/  @P4 LDG.E R18, desc[UR4][R10.64+0xf0] ;  /* 0x0000f0040a124981 */ /* 0x000ea2000c1e1900 */
[----:B------:R-:W-:-:S03]  /*0a10*/  @P1 LOP3.LUT R3, R3, R24, RZ, 0x3c, !PT ;  /* 0x0000001803031212 */ /* 0x000fc600078e3cff */
[----:B------:R-:W2:Y:S01]  /*0a20*/  @P3 LDG.E R24, desc[UR4][R10.64+0xdc] ;  /* 0x0000dc040a183981 */ /* 0x000ea2000c1e1900 */
[----:B---3--:R-:W-:-:S03]  /*0a30*/  @P1 LOP3.LUT R9, R9, R20, RZ, 0x3c, !PT ;  /* 0x0000001409091212 */ /* 0x008fc600078e3cff */
[----:B------:R-:W3:Y:S01]  /*0a40*/  @P2 LDG.E R20, desc[UR4][R10.64+0xd0] ;  /* 0x0000d0040a142981 */ /* 0x000ee2000c1e1900 */
[----:B------:R-:W-:Y:S02]  /*0a50*/  LOP3.LUT P0, RZ, R23, 0x8000, RZ, 0xc0, !PT ;  /* 0x0000800017ff7812 */ /* 0x000fe4000780c0ff */
[----:B------:R-:W-:Y:S01]  /*0a60*/  @P2 LOP3.LUT R9, R9, R26, RZ, 0x3c, !PT ;  /* 0x0000001a09092212 */ /* 0x000fe200078e3cff */
[----:B------:R-:W3:Y:S04]  /*0a70*/  @P3 LDG.E R23, desc[UR4][R10.64+0xe0] ;  /* 0x0000e0040a173981 */ /* 0x000ee8000c1e1900 */
[----:B------:R-:W3:Y:S01]  /*0a80*/  @P3 LDG.E R26, desc[UR4][R10.64+0xe4] ;  /* 0x0000e4040a1a3981 */ /* 0x000ee2000c1e1900 */
[----:B------:R-:W-:Y:S02]  /*0a90*/  @P1 LOP3.LUT R2, R2, R27, RZ, 0x3c, !PT ;  /* 0x0000001b02021212 */ /* 0x000fe400078e3cff */
[----:B----4-:R-:W-:-:S02]  /*0aa0*/  @P2 LOP3.LUT R3, R3, R22, RZ, 0x3c, !PT ;  /* 0x0000001603032212 */ /* 0x010fc400078e3cff */
[----:B------:R-:W4:Y:S01]  /*0ab0*/  @P4 LDG.E R22, desc[UR4][R10.64+0x100] ;  /* 0x000100040a164981 */ /* 0x000f22000c1e1900 */
[----:B------:R-:W-:Y:S02]  /*0ac0*/  @P2 LOP3.LUT R6, R6, R19, RZ, 0x3c, !PT ;  /* 0x0000001306062212 */ /* 0x000fe400078e3cff */
[----:B------:R-:W-:Y:S01]  /*0ad0*/  @P2 LOP3.LUT R2, R2, R21, RZ, 0x3c, !PT ;  /* 0x0000001502022212 */ /* 0x000fe200078e3cff */
[----:B------:R-:W4:Y:S04]  /*0ae0*/  @P4 LDG.E R19, desc[UR4][R10.64+0xf4] ;  /* 0x0000f4040a134981 */ /* 0x000f28000c1e1900 */
[----:B------:R-:W4:Y:S01]  /*0af0*/  @P4 LDG.E R21, desc[UR4][R10.64+0xfc] ;  /* 0x0000fc040a154981 */ /* 0x000f22000c1e1900 */
[----:B------:R-:W-:-:S03]  /*0b00*/  @P3 LOP3.LUT R2, R2, R25, RZ, 0x3c, !PT ;  /* 0x0000001902023212 */ /* 0x000fc600078e3cff */
[----:B------:R-:W4:Y:S01]  /*0b10*/  @P5 LDG.E R25, desc[UR4][R10.64+0x110] ;  /* 0x000110040a195981 */ /* 0x000f22000c1e1900 */
[----:B--2---:R-:W-:-:S03]  /*0b20*/  @P3 LOP3.LUT R9, R9, R24, RZ, 0x3c, !PT ;  /* 0x0000001809093212 */ /* 0x004fc600078e3cff */
[----:B------:R-:W2:Y:S01]  /*0b30*/  @P5 LDG.E R24, desc[UR4][R10.64+0x104] ;  /* 0x000104040a185981 */ /* 0x000ea2000c1e1900 */
[----:B---3--:R-:W-:Y:S02]  /*0b40*/  @P2 LOP3.LUT R7, R7, R20, RZ, 0x3c, !PT ;  /* 0x0000001407072212 */ /* 0x008fe400078e3cff */
[----:B------:R-:W-:Y:S01]  /*0b50*/  @P4 LOP3.LUT R9, R9, R18, RZ, 0x3c, !PT ;  /* 0x0000001209094212 */ /* 0x000fe200078e3cff */
[----:B------:R-:W3:Y:S01]  /*0b60*/  @P4 LDG.E R20, desc[UR4][R10.64+0xf8] ;  /* 0x0000f8040a144981 */ /* 0x000ee2000c1e1900 */
[----:B------:R-:W-:-:S03]  /*0b70*/  @P3 LOP3.LUT R6, R6, R23, RZ, 0x3c, !PT ;  /* 0x0000001706063212 */ /* 0x000fc600078e3cff */
[----:B------:R-:W3:Y:S01]  /*0b80*/  @P5 LDG.E R18, desc[UR4][R10.64+0x114] ;  /* 0x000114040a125981 */ /* 0x000ee2000c1e1900 */
[----:B------:R-:W-:-:S03]  /*0b90*/  @P3 LOP3.LUT R7, R7, R26, RZ, 0x3c, !PT ;  /* 0x0000001a07073212 */ /* 0x000fc600078e3cff */
[----:B------:R-:W3:Y:S04]  /*0ba0*/  @P5 LDG.E R23, desc[UR4][R10.64+0x108] ;  /* 0x000108040a175981 */ /* 0x000ee8000c1e1900 */
[----:B------:R-:W3:Y:S01]  /*0bb0*/  @P5 LDG.E R26, desc[UR4][R10.64+0x10c] ;  /* 0x00010c040a1a5981 */ /* 0x000ee2000c1e1900 */
[----:B------:R-:W-:Y:S02]  /*0bc0*/  @P3 LOP3.LUT R3, R3, R28, RZ, 0x3c, !PT ;  /* 0x0000001c03033212 */ /* 0x000fe400078e3cff */
[----:B----4-:R-:W-:Y:S01]  /*0bd0*/  @P4 LOP3.LUT R6, R6, R19, RZ, 0x3c, !PT ;  /* 0x0000001306064212 */ /* 0x010fe200078e3cff */
[----:B------:R-:W4:Y:S01]  /*0be0*/  @P0 LDG.E R28, desc[UR4][R10.64+0x13c] ;  /* 0x00013c040a1c0981 */ /* 0x000f22000c1e1900 */
[----:B------:R-:W-:Y:S02]  /*0bf0*/  @P4 LOP3.LUT R3, R3, R22, RZ, 0x3c, !PT ;  /* 0x0000001603034212 */ /* 0x000fe400078e3cff */
[----:B------:R-:W-:Y:S01]  /*0c00*/  @P4 LOP3.LUT R2, R2, R21, RZ, 0x3c, !PT ;  /* 0x0000001502024212 */ /* 0x000fe200078e3cff */
[----:B------:R-:W4:Y:S04]  /*0c10*/  @P6 LDG.E R19, desc[UR4][R10.64+0x11c] ;  /* 0x00011c040a136981 */ /* 0x000f28000c1e1900 */
[----:B------:R-:W4:Y:S01]  /*0c20*/  @P6 LDG.E R22, desc[UR4][R10.64+0x120] ;  /* 0x000120040a166981 */ /* 0x000f22000c1e1900 */
[----:B------:R-:W-:-:S03]  /*0c30*/  @P5 LOP3.LUT R2, R2, R25, RZ, 0x3c, !PT ;  /* 0x0000001902025212 */ /* 0x000fc600078e3cff */
[----:B------:R-:W4:Y:S04]  /*0c40*/  @P6 LDG.E R21, desc[UR4][R10.64+0x124] ;  /* 0x000124040a156981 */ /* 0x000f28000c1e1900 */
[----:B------:R-:W4:Y:S01]  /*0c50*/  @P0 LDG.E R25, desc[UR4][R10.64+0x138] ;  /* 0x000138040a190981 */ /* 0x000f22000c1e1900 */
[----:B--2---:R-:W-:-:S03]  /*0c60*/  @P5 LOP3.LUT R9, R9, R24, RZ, 0x3c, !PT ;  /* 0x0000001809095212 */ /* 0x004fc600078e3cff */
[----:B------:R-:W2:Y:S01]  /*0c70*/  @P0 LDG.E R24, desc[UR4][R10.64+0x12c] ;  /* 0x00012c040a180981 */ /* 0x000ea2000c1e1900 */
[----:B---3--:R-:W-:-:S03]  /*0c80*/  @P4 LOP3.LUT R7, R7, R20, RZ, 0x3c, !PT ;  /* 0x0000001407074212 */ /* 0x008fc600078e3cff */
[----:B------:R-:W3:Y:S01]  /*0c90*/  @P6 LDG.E R20, desc[UR4][R10.64+0x118] ;  /* 0x000118040a146981 */ /* 0x000ee2000c1e1900 */
[----:B------:R-:W-:-:S03]  /*0ca0*/  @P5 LOP3.LUT R3, R3, R18, RZ, 0x3c, !PT ;  /* 0x0000001203035212 */ /* 0x000fc600078e3cff */
[----:B------:R-:W2:Y:S01]  /*0cb0*/  @P6 LDG.E R18, desc[UR4][R10.64+0x128] ;  /* 0x000128040a126981 */ /* 0x000ea2000c1e1900 */
[----:B------:R-:W-:-:S03]  /*0cc0*/  @P5 LOP3.LUT R6, R6, R23, RZ, 0x3c, !PT ;  /* 0x0000001706065212 */ /* 0x000fc600078e3cff */
[----:B------:R-:W2:Y:S01]  /*0cd0*/  @P0 LDG.E R23, desc[UR4][R10.64+0x130] ;  /* 0x000130040a170981 */ /* 0x000ea2000c1e1900 */
[----:B------:R-:W-:-:S03]  /*0ce0*/  @P5 LOP3.LUT R7, R7, R26, RZ, 0x3c, !PT ;  /* 0x0000001a07075212 */ /* 0x000fc600078e3cff */
[----:B------:R-:W2:Y:S01]  /*0cf0*/  @P0 LDG.E R26, desc[UR4][R10.64+0x134] ;  /* 0x000134040a1a0981 */ /* 0x000ea2000c1e1900 */
[----:B------:R-:W-:-:S05]  /*0d00*/  VIADD R17, R17, 0x10 ;  /* 0x0000001011117836 */ /* 0x000fca0000000000 */
[----:B------:R-:W-:Y:S02]  /*0d10*/  ISETP.NE.AND P1, PT, R17, 0x20, PT ;  /* 0x000000201100780c */ /* 0x000fe40003f25270 */
[----:B----4-:R-:W-:Y:S02]  /*0d20*/  @P6 LOP3.LUT R6, R6, R19, RZ, 0x3c, !PT ;  /* 0x0000001306066212 */ /* 0x010fe400078e3cff */
[----:B------:R-:W-:Y:S02]  /*0d30*/  @P6 LOP3.LUT R7, R7, R22, RZ, 0x3c, !PT ;  /* 0x0000001607076212 */ /* 0x000fe400078e3cff */
[----:B------:R-:W-:-:S04]  /*0d40*/  @P6 LOP3.LUT R2, R2, R21, RZ, 0x3c, !PT ;  /* 0x0000001502026212 */ /* 0x000fc800078e3cff */
[----:B------:R-:W-:Y:S02]  /*0d50*/  @P0 LOP3.LUT R2, R2, R25, RZ, 0x3c, !PT ;  /* 0x0000001902020212 */ /* 0x000fe400078e3cff */
[----:B---3--:R-:W-:Y:S02]  /*0d60*/  @P6 LOP3.LUT R9, R9, R20, RZ, 0x3c, !PT ;  /* 0x0000001409096212 */ /* 0x008fe400078e3cff */
[----:B--2---:R-:W-:Y:S02]  /*0d70*/  @P6 LOP3.LUT R3, R3, R18, RZ, 0x3c, !PT ;  /* 0x0000001203036212 */ /* 0x004fe400078e3cff */
[----:B------:R-:W-:Y:S02]  /*0d80*/  @P0 LOP3.LUT R9, R9, R24, RZ, 0x3c, !PT ;  /* 0x0000001809090212 */ /* 0x000fe400078e3cff */
[----:B------:R-:W-:Y:S02]  /*0d90*/  @P0 LOP3.LUT R6, R6, R23, RZ, 0x3c, !PT ;  /* 0x0000001706060212 */ /* 0x000fe400078e3cff */
[----:B------:R-:W-:-:S02]  /*0da0*/  @P0 LOP3.LUT R3, R3, R28, RZ, 0x3c, !PT ;  /* 0x0000001c03030212 */ /* 0x000fc400078e3cff */
[----:B------:R-:W-:Y:S01]  /*0db0*/  @P0 LOP3.LUT R7, R7, R26, RZ, 0x3c, !PT ;  /* 0x0000001a07070212 */ /* 0x000fe200078e3cff */
[----:B------:R-:W-:Y:S06]  /*0dc0*/  @P1 BRA `(.L_x_22) ;  /* 0xfffffff400481947 */ /* 0x000fec000383ffff */
[----:B------:R-:W-:-:S05]  /*0dd0*/  VIADD R15, R15, 0x1 ;  /* 0x000000010f0f7836 */ /* 0x000fca0000000000 */
[----:B------:R-:W-:-:S13]  /*0de0*/  ISETP.NE.AND P0, PT, R15, 0x5, PT ;  /* 0x000000050f00780c */ /* 0x000fda0003f05270 */
[----:B------:R-:W-:Y:S05]  /*0df0*/  @P0 BRA `(.L_x_23) ;  /* 0xfffffff400240947 */ /* 0x000fea000383ffff */
[----:B------:R-:W0:Y:S01]  /*0e00*/  LDC.64 R10, c[0x0][0x3c0] ;  /* 0x0000f000ff0a7b82 */ /* 0x000e220000000a00 */
[----:B------:R-:W-:Y:S01]  /*0e10*/  VIADD R12, R12, 0x1 ;  /* 0x000000010c0c7836 */ /* 0x000fe20000000000 */
[----:B------:R-:W-:-:S04]  /*0e20*/  LOP3.LUT R15, R0, 0x3, RZ, 0xc0, !PT ;  /* 0x00000003000f7812 */ /* 0x000fc800078ec0ff */
[----:B------:R-:W-:Y:S01]  /*0e30*/  ISETP.GE.U32.AND P0, PT, R12, R15, PT ;  /* 0x0000000f0c00720c */ /* 0x000fe20003f06070 */
[----:B0-----:R-:W-:-:S05]  /*0e40*/  IMAD.WIDE.U32 R10, R14, 0x30, R10 ;  /* 0x000000300e0a7825 */ /* 0x001fca00078e000a */
[----:B------:R0:W-:Y:S04]  /*0e50*/  STG.E desc[UR4][R10.64+0x4], R9 ;  /* 0x000004090a007986 */ /* 0x0001e8000c101904 */
[----:B------:R0:W-:Y:S04]  /*0e60*/  STG.E.64 desc[UR4][R10.64+0x8], R6 ;  /* 0x000008060a007986 */ /* 0x0001e8000c101b04 */
[----:B------:R0:W-:Y:S01]  /*0e70*/  STG.E.64 desc[UR4][R10.64+0x10], R2 ;  /* 0x000010020a007986 */ /* 0x0001e2000c101b04 */
[----:B------:R-:W-:Y:S05]  /*0e80*/  @!P0 BRA `(.L_x_24) ;  /* 0xfffffff000f08947 */ /* 0x000fea000383ffff */
.L_x_21:
[----:B------:R-:W-:Y:S05]  /*0e90*/  BSYNC.RECONVERGENT B1 ;  /* 0x0000000000017941 */ /* 0x000fea0003800200 */
.L_x_20:
[----:B------:R-:W-:Y:S01]  /*0ea0*/  ISETP.GT.U32.AND P0, PT, R0, 0x3, PT ;  /* 0x000000030000780c */ /* 0x000fe20003f04070 */
[----:B------:R-:W-:Y:S01]  /*0eb0*/  VIADD R8, R8, 0x1 ;  /* 0x0000000108087836 */ /* 0x000fe20000000000 */
[--C-:B------:R-:W-:Y:S02]  /*0ec0*/  SHF.R.U64 R0, R0, 0x2, R13.reuse ;  /* 0x0000000200007819 */ /* 0x100fe4000000120d */
[----:B------:R-:W-:Y:S02]  /*0ed0*/  ISETP.GT.U32.AND.EX P0, PT, R13, RZ, PT, P0 ;  /* 0x000000ff0d00720c */ /* 0x000fe40003f04100 */
[----:B------:R-:W-:-:S11]  /*0ee0*/  SHF.R.U32.HI R13, RZ, 0x2, R13 ;  /* 0x00000002ff0d7819 */ /* 0x000fd6000001160d */
[----:B------:R-:W-:Y:S05]  /*0ef0*/  @P0 BRA `(.L_x_25) ;  /* 0xfffffff000b40947 */ /* 0x000fea000383ffff */
.L_x_19:
[----:B------:R-:W-:Y:S05]  /*0f00*/  BSYNC.RECONVERGENT B0 ;  /* 0x0000000000007941 */ /* 0x000fea0003800200 */
.L_x_18:
[----:B0-----:R-:W0:Y:S01]  /*0f10*/  S2R R11, SR_TID.X ;  /* 0x00000000000b7919 */ /* 0x001e220000002100 */
[----:B------:R-:W1:Y:S01]  /*0f20*/  LDC.64 R4, c[0x0][0x3c0] ;  /* 0x0000f000ff047b82 */ /* 0x000e620000000a00 */
[C---:B0-----:R-:W-:Y:S01]  /*0f30*/  ISETP.GT.U32.AND P0, PT, R11.reuse, 0x1f, PT ;  /* 0x0000001f0b00780c */ /* 0x041fe20003f04070 */
[----:B-1----:R-:W-:-:S05]  /*0f40*/  IMAD.WIDE.U32 R4, R11, 0x30, R4 ;  /* 0x000000300b047825 */ /* 0x002fca00078e0004 */
[----:B------:R0:W-:Y:S04]  /*0f50*/  STG.E.64 desc[UR4][R4.64+0x18], RZ ;  /* 0x000018ff04007986 */ /* 0x0001e8000c101b04 */
[----:B------:R0:W-:Y:S04]  /*0f60*/  STG.E desc[UR4][R4.64+0x20], RZ ;  /* 0x000020ff04007986 */ /* 0x0001e8000c101904 */
[----:B------:R0:W-:Y:S01]  /*0f70*/  STG.E.64 desc[UR4][R4.64+0x28], RZ ;  /* 0x000028ff04007986 */ /* 0x0001e2000c101b04 */
[----:B------:R-:W-:Y:S05]  /*0f80*/  @P0 EXIT ;  /* 0x000000000000094d */ /* 0x000fea0003800000 */
[----:B------:R-:W1:Y:S01]  /*0f90*/  LDC R8, c[0x0][0x3b8] ;  /* 0x0000ee00ff087b82 */ /* 0x000e620000000800 */
[----:B------:R-:W-:Y:S01]  /*0fa0*/  SHF.R.U32.HI R0, RZ, 0x2, R9 ;  /* 0x00000002ff007819 */ /* 0x000fe20000011609 */
[----:B------:R-:W2:Y:S01]  /*0fb0*/  LDCU.128 UR8, c[0x0][0x380] ;  /* 0x00007000ff0877ac */ /* 0x000ea20008000c00 */
[----:B------:R-:W-:Y:S02]  /*0fc0*/  IMAD.MOV.U32 R20, RZ, RZ, R7 ;  /* 0x000000ffff147224 */ /* 0x000fe400078e0007 */
[----:B------:R-:W-:Y:S01]  /*0fd0*/  LOP3.LUT R0, R0, R9, RZ, 0x3c, !PT ;  /* 0x0000000900007212 */ /* 0x000fe200078e3cff */
[----:B------:R-:W-:Y:S02]  /*0fe0*/  IMAD.SHL.U32 R9, R3, 0x10, RZ ;  /* 0x0000001003097824 */ /* 0x000fe400078e00ff */
[----:B------:R-:W-:Y:S02]  /*0ff0*/  IMAD.MOV.U32 R21, RZ, RZ, R2 ;  /* 0x000000ffff157224 */ /* 0x000fe400078e0002 */
[----:B------:R-:W-:-:S02]  /*1000*/  IMAD.MOV.U32 R14, RZ, RZ, R3 ;  /* 0x000000ffff0e7224 */ /* 0x000fc400078e0003 */
[----:B------:R-:W-:Y:S01]  /*1010*/  IMAD.MOV.U32 R17, RZ, RZ, R6 ;  /* 0x000000ffff117224 */ /* 0x000fe200078e0006 */
[----:B------:R-:W-:Y:S01]  /*1020*/  STG.E.64 desc[UR4][R4.64+0x8], R20 ;  /* 0x0000081404007986 */ /* 0x000fe2000c101b04 */
[----:B-1----:R-:W-:Y:S01]  /*1030*/  LOP3.LUT R10, R8, 0xaad26b49, RZ, 0x3c, !PT ;  /* 0xaad26b49080a7812 */ /* 0x002fe200078e3cff */
[----:B------:R-:W-:-:S04]  /*1040*/  IMAD.SHL.U32 R8, R0, 0x2, RZ ;  /* 0x0000000200087824 */ /* 0x000fc800078e00ff */
[----:B------:R-:W-:Y:S01]  /*1050*/  IMAD R10, R10, 0x4182bed5, RZ ;  /* 0x4182bed50a0a7824 */ /* 0x000fe200078e02ff */
[----:B------:R-:W-:-:S03]  /*1060*/  LOP3.LUT R8, R0, R8, R9, 0x96, !PT ;  /* 0x0000000800087212 */ /* 0x000fc600078e9609 */
[----:B------:R-:W-:Y:S01]  /*1070*/  VIADD R16, R10, 0xd9fc63dd ;  /* 0xd9fc63dd0a107836 */ /* 0x000fe20000000000 */
[----:B------:R-:W-:Y:S01]  /*1080*/  LOP3.LUT R15, R8, R3, RZ, 0x3c, !PT ;  /* 0x00000003080f7212 */ /* 0x000fe200078e3cff */
[----:B------:R-:W-:Y:S01]  /*1090*/  IMAD.SHL.U32 R10, R11, 0x4, RZ ;  /* 0x000000040b0a7824 */ /* 0x000fe200078e00ff */
[----:B------:R-:W-:Y:S02]  /*10a0*/  SHF.R.U32.HI R11, RZ, 0x1e, R11 ;  /* 0x0000001eff0b7819 */ /* 0x000fe4000001160b */
[----:B------:R-:W-:Y:S01]  /*10b0*/  STG.E.64 desc[UR4][R4.64], R16 ;  /* 0x0000001004007986 */ /* 0x000fe2000c101b04 */
[----:B------:R-:W-:-:S03]  /*10c0*/  IMAD.IADD R0, R15, 0x1, R16 ;  /* 0x000000010f007824 */ /* 0x000fc600078e0210 */
[----:B------:R1:W-:Y:S01]  /*10d0*/  STG.E.64 desc[UR4][R4.64+0x10], R14 ;  /* 0x0000100e04007986 */ /* 0x0003e2000c101b04 */
[----:B------:R-:W-:-:S05]  /*10e0*/  IMAD.HI.U32 R8, R0, 0xfe03f81, RZ ;  /* 0x0fe03f8100087827 */ /* 0x000fca00078e00ff */
[----:B------:R-:W-:Y:S02]  /*10f0*/  SHF.R.U32.HI R9, RZ, 0x3, R8 ;  /* 0x00000003ff097819 */ /* 0x000fe40000011608 */
[----:B--2---:R-:W-:-:S03]  /*1100*/  IADD3 R8, P0, PT, R10, UR8, RZ ;  /* 0x000000080a087c10 */ /* 0x004fc6000ff1e0ff */
[----:B------:R-:W-:Y:S01]  /*1110*/  IMAD R0, R9, -0x81, R0 ;  /* 0xffffff7f09007824 */ /* 0x000fe200078e0200 */
[----:B------:R-:W-:-:S04]  /*1120*/  IADD3.X R9, PT, PT, R11, UR9, RZ, P0, !PT ;  /* 0x000000090b097c10 */ /* 0x000fc800087fe4ff */
[----:B------:R-:W-:-:S05]  /*1130*/  I2FP.F32.U32 R7, R0 ;  /* 0x0000000000077245 */ /* 0x000fca0000201000 */
[----:B------:R2:W-:Y:S04]  /*1140*/  STG.E desc[UR4][R8.64], R7 ;  /* 0x0000000708007986 */ /* 0x0005e8000c101904 */
[----:B------:R-:W3:Y:S04]  /*1150*/  LDG.E.64 R18, desc[UR4][R4.64] ;  /* 0x0000000404127981 */ /* 0x000ee8000c1e1b00 */
[----:B------:R-:W4:Y:S04]  /*1160*/  LDG.E.64 R2, desc[UR4][R4.64+0x10] ;  /* 0x0000100404027981 */ /* 0x000f28000c1e1b00 */
[----:B------:R-:W5:Y:S01]  /*1170*/  LDG.E.64 R12, desc[UR4][R4.64+0x8] ;  /* 0x00000804040c7981 */ /* 0x000f62000c1e1b00 */
[----:B---3--:R-:W-:Y:S01]  /*1180*/  SHF.R.U32.HI R0, RZ, 0x2, R19 ;  /* 0x00000002ff007819 */ /* 0x008fe20000011613 */
[----:B-1----:R-:W-:-:S03]  /*1190*/  VIADD R14, R18, 0x587c5 ;  /* 0x000587c5120e7836 */ /* 0x002fc60000000000 */
[----:B------:R-:W-:Y:S01]  /*11a0*/  LOP3.LUT R0, R0, R19, RZ, 0x3c, !PT ;  /* 0x0000001300007212 */ /* 0x000fe200078e3cff */
[----:B----4-:R-:W-:Y:S02]  /*11b0*/  IMAD.SHL.U32 R19, R3, 0x10, RZ ;  /* 0x0000001003137824 */ /* 0x010fe400078e00ff */
[----:B------:R-:W-:Y:S02]  /*11c0*/  IMAD.MOV.U32 R23, RZ, RZ, R2 ;  /* 0x000000ffff177224 */ /* 0x000fe400078e0002 */
[C---:B------:R-:W-:Y:S02]  /*11d0*/  IMAD.SHL.U32 R6, R0.reuse, 0x2, RZ ;  /* 0x0000000200067824 */ /* 0x040fe400078e00ff */
[----:B------:R-:W-:Y:S02]  /*11e0*/  IMAD.MOV.U32 R18, RZ, RZ, R3 ;  /* 0x000000ffff127224 */ /* 0x000fe400078e0003 */
[----:B-----5:R-:W-:Y:S01]  /*11f0*/  IMAD.MOV.U32 R22, RZ, RZ, R13 ;  /* 0x000000ffff167224 */ /* 0x020fe200078e000d */
[----:B------:R-:W-:Y:S01]  /*1200*/  LOP3.LUT R6, R0, R6, R19, 0x96, !PT ;  /* 0x0000000600067212 */ /* 0x000fe200078e9613 */
[----:B------:R-:W-:-:S03]  /*1210*/  IMAD.MOV.U32 R15, RZ, RZ, R12 ;  /* 0x000000ffff0f7224 */ /* 0x000fc600078e000c */
[----:B------:R-:W-:Y:S01]  /*1220*/  LOP3.LUT R19, R6, R3, RZ, 0x3c, !PT ;  /* 0x0000000306137212 */ /* 0x000fe200078e3cff */
[----:B------:R-:W-:Y:S04]  /*1230*/  STG.E.64 desc[UR4][R4.64+0x8], R22 ;  /* 0x0000081604007986 */ /* 0x000fe8000c101b04 */
[----:B------:R-:W-:Y:S01]  /*1240*/  IMAD.IADD R0, R19, 0x1, R14 ;  /* 0x0000000113007824 */ /* 0x000fe200078e020e */
[----:B------:R1:W-:Y:S03]  /*1250*/  STG.E.64 desc[UR4][R4.64+0x10], R18 ;  /* 0x0000101204007986 */ /* 0x0003e6000c101b04 */
[----:B------:R-:W-:Y:S01]  /*1260*/  IMAD.HI.U32 R6, R0, 0xfe03f81, RZ ;  /* 0x0fe03f8100067827 */ /* 0x000fe200078e00ff */
[----:B------:R3:W-:Y:S04]  /*1270*/  STG.E.64 desc[UR4][R4.64], R14 ;  /* 0x0000000e04007986 */ /* 0x0007e8000c101b04 */
[----:B--2---:R-:W-:-:S02]  /*1280*/  SHF.R.U32.HI R7, RZ, 0x3, R6 ;  /* 0x00000003ff077819 */ /* 0x004fc40000011606 */
[----:B------:R-:W-:-:S03]  /*1290*/  IADD3 R6, P0, PT, R10, UR10, RZ ;  /* 0x0000000a0a067c10 */ /* 0x000fc6000ff1e0ff */
[----:B------:R-:W-:Y:S01]  /*12a0*/  IMAD R0, R7, -0x81, R0 ;  /* 0xffffff7f07007824 */ /* 0x000fe200078e0200 */
[----:B------:R-:W-:Y:S01]  /*12b0*/  IADD3.X R7, PT, PT, R11, UR11, RZ, P0, !PT ;  /* 0x0000000b0b077c10 */ /* 0x000fe200087fe4ff */
[----:B------:R-:W2:Y:S03]  /*12c0*/  LDCU.128 UR8, c[0x0][0x390] ;  /* 0x00007200ff0877ac */ /* 0x000ea60008000c00 */
[----:B------:R-:W-:-:S05]  /*12d0*/  I2FP.F32.U32 R13, R0 ;  /* 0x00000000000d7245 */ /* 0x000fca0000201000 */
[----:B------:R4:W-:Y:S04]  /*12e0*/  STG.E desc[UR4][R6.64], R13 ;  /* 0x0000000d06007986 */ /* 0x0009e8000c101904 */
[----:B------:R-:W5:Y:S04]  /*12f0*/  LDG.E.64 R20, desc[UR4][R4.64] ;  /* 0x0000000404147981 */ /* 0x000f68000c1e1b00 */
[----:B------:R-:W3:Y:S04]  /*1300*/  LDG.E.64 R2, desc[UR4][R4.64+0x10] ;  /* 0x0000100404027981 */ /* 0x000ee8000c1e1b00 */
[----:B------:R-:W2:Y:S01]  /*1310*/  LDG.E.64 R16, desc[UR4][R4.64+0x8] ;  /* 0x0000080404107981 */ /* 0x000ea2000c1e1b00 */
[----:B-----5:R-:W-:Y:S01]  /*1320*/  SHF.R.U32.HI R0, RZ, 0x2, R21 ;  /* 0x00000002ff007819 */ /* 0x020fe20000011615 */
[----:B-1----:R-:W-:-:S03]  /*1330*/  VIADD R18, R20, 0x587c5 ;  /* 0x000587c514127836 */ /* 0x002fc60000000000 */
[----:B------:R-:W-:Y:S01]  /*1340*/  LOP3.LUT R0, R0, R21, RZ, 0x3c, !PT ;  /* 0x0000001500007212 */ /* 0x000fe200078e3cff */
[----:B---3--:R-:W-:Y:S02]  /*1350*/  IMAD.SHL.U32 R21, R3, 0x10, RZ ;  /* 0x0000001003157824 */ /* 0x008fe400078e00ff */
[----:B------:R-:W-:Y:S02]  /*1360*/  IMAD.MOV.U32 R25, RZ, RZ, R2 ;  /* 0x000000ffff197224 */ /* 0x000fe400078e0002 */
[C---:B------:R-:W-:Y:S02]  /*1370*/  IMAD.SHL.U32 R12, R0.reuse, 0x2, RZ ;  /* 0x00000002000c7824 */ /* 0x040fe400078e00ff */
[----:B------:R-:W-:Y:S02]  /*1380*/  IMAD.MOV.U32 R14, RZ, RZ, R3 ;  /* 0x000000ffff0e7224 */ /* 0x000fe400078e0003 */
[----:B--2---:R-:W-:Y:S01]  /*1390*/  IMAD.MOV.U32 R24, RZ, RZ, R17 ;  /* 0x000000ffff187224 */ /* 0x004fe200078e0011 */
[----:B------:R-:W-:Y:S01]  /*13a0*/  LOP3.LUT R12, R0, R12, R21, 0x96, !PT ;  /* 0x0000000c000c7212 */ /* 0x000fe200078e9615 */
[----:B------:R-:W-:-:S03]  /*13b0*/  IMAD.MOV.U32 R19, RZ, RZ, R16 ;  /* 0x000000ffff137224 */ /* 0x000fc600078e0010 */
[----:B------:R-:W-:Y:S01]  /*13c0*/  LOP3.LUT R15, R12, R3, RZ, 0x3c, !PT ;  /* 0x000000030c0f7212 */ /* 0x000fe200078e3cff */
[----:B------:R-:W-:Y:S04]  /*13d0*/  STG.E.64 desc[UR4][R4.64+0x8], R24 ;  /* 0x0000081804007986 */ /* 0x000fe8000c101b04 */
[----:B------:R-:W-:Y:S01]  /*13e0*/  IMAD.IADD R0, R15, 0x1, R18 ;  /* 0x000000010f007824 */ /* 0x000fe200078e0212 */
[----:B------:R-:W-:Y:S03]  /*13f0*/  STG.E.64 desc[UR4][R4.64+0x10], R14 ;  /* 0x0000100e04007986 */ /* 0x000fe6000c101b04 */
[C---:B----4-:R-:W-:Y:S01]  /*1400*/  IMAD.HI.U32 R13, R0.reuse, -0x4bd1ff25, RZ ;  /* 0xb42e00db000d7827 */ /* 0x050fe200078e00ff */
[----:B------:R1:W-:Y:S03]  /*1410*/  STG.E.64 desc[UR4][R4.64], R18 ;  /* 0x0000001204007986 */ /* 0x0003e6000c101b04 */
[----:B------:R-:W-:-:S05]  /*1420*/  IMAD.IADD R12, R0, 0x1, -R13 ;  /* 0x00000001000c7824 */ /* 0x000fca00078e0a0d */
[----:B------:R-:W-:-:S04]  /*1430*/  LEA.HI R12, R12, R13, RZ, 0x1f ;  /* 0x0000000d0c0c7211 */ /* 0x000fc800078ff8ff */
[----:B------:R-:W-:Y:S02]  /*1440*/  SHF.R.U32.HI R13, RZ, 0x9, R12 ;  /* 0x00000009ff0d7819 */ /* 0x000fe4000001160c */
[----:B------:R-:W-:-:S03]  /*1450*/  IADD3 R12, P0, PT, R10, UR8, RZ ;  /* 0x000000080a0c7c10 */ /* 0x000fc6000ff1e0ff */
[----:B------:R-:W-:-:S04]  /*1460*/  IMAD R13, R13, -0x259, R0 ;  /* 0xfffffda70d0d7824 */ /* 0x000fc800078e0200 */
[----:B------:R-:W-:Y:S01]  /*1470*/  VIADD R0, R13, 0x1e ;  /* 0x0000001e0d007836 */ /* 0x000fe20000000000 */
[----:B------:R-:W-:-:S04]  /*1480*/  IADD3.X R13, PT, PT, R11, UR9, RZ, P0, !PT ;  /* 0x000000090b0d7c10 */ /* 0x000fc800087fe4ff */
[----:B------:R-:W-:-:S05]  /*1490*/  I2FP.F32.U32 R21, R0 ;  /* 0x0000000000157245 */ /* 0x000fca0000201000 */
[----:B------:R2:W-:Y:S04]  /*14a0*/  STG.E desc[UR4][R12.64], R21 ;  /* 0x000000150c007986 */ /* 0x0005e8000c101904 */
[----:B------:R-:W3:Y:S04]  /*14b0*/  LDG.E.64 R22, desc[UR4][R4.64] ;  /* 0x0000000404167981 */ /* 0x000ee8000c1e1b00 */
[----:B------:R-:W4:Y:S04]  /*14c0*/  LDG.E.64 R2, desc[UR4][R4.64+0x10] ;  /* 0x0000100404027981 */ /* 0x000f28000c1e1b00 */
[----:B------:R-:W2:Y:S01]  /*14d0*/  LDG.E.64 R16, desc[UR4][R4.64+0x8] ;  /* 0x0000080404107981 */ /* 0x000ea2000c1e1b00 */
[----:B---3--:R-:W-:-:S04]  /*14e0*/  SHF.R.U32.HI R0, RZ, 0x2, R23 ;  /* 0x00000002ff007819 */ /* 0x008fc80000011617 */
[----:B------:R-:W-:Y:S01]  /*14f0*/  LOP3.LUT R0, R0, R23, RZ, 0x3c, !PT ;  /* 0x0000001700007212 */ /* 0x000fe200078e3cff */
[----:B----4-:R-:W-:Y:S02]  /*1500*/  IMAD.SHL.U32 R23, R3, 0x10, RZ ;  /* 0x0000001003177824 */ /* 0x010fe400078e00ff */
[----:B-1----:R-:W-:Y:S02]  /*1510*/  IMAD.MOV.U32 R18, RZ, RZ, R3 ;  /* 0x000000ffff127224 */ /* 0x002fe400078e0003 */
[----:B------:R-:W-:Y:S02]  /*1520*/  IMAD.SHL.U32 R20, R0, 0x2, RZ ;  /* 0x0000000200147824 */ /* 0x000fe400078e00ff */
[----:B--2---:R-:W-:-:S03]  /*1530*/  IMAD.MOV.U32 R21, RZ, RZ, R16 ;  /* 0x000000ffff157224 */ /* 0x004fc600078e0010 */
[----:B------:R-:W-:Y:S01]  /*1540*/  LOP3.LUT R0, R0, R20, R23, 0x96, !PT ;  /* 0x0000001400007212 */ /* 0x000fe200078e9617 */
[----:B------:R-:W-:Y:S02]  /*1550*/  VIADD R20, R22, 0x587c5 ;  /* 0x000587c516147836 */ /* 0x000fe40000000000 */
[----:B------:R-:W-:Y:S01]  /*1560*/  IMAD.MOV.U32 R23, RZ, RZ, R2 ;  /* 0x000000ffff177224 */ /* 0x000fe200078e0002 */
[----:B------:R-:W-:Y:S01]  /*1570*/  LOP3.LUT R19, R0, R3, RZ, 0x3c, !PT ;  /* 0x0000000300137212 */ /* 0x000fe200078e3cff */
[----:B------:R-:W-:Y:S01]  /*1580*/  IMAD.MOV.U32 R22, RZ, RZ, R17 ;  /* 0x000000ffff167224 */ /* 0x000fe200078e0011 */
[----:B------:R-:W-:Y:S03]  /*1590*/  STG.E.64 desc[UR4][R4.64], R20 ;  /* 0x0000001404007986 */ /* 0x000fe6000c101b04 */
[----:B------:R-:W-:Y:S01]  /*15a0*/  IMAD.IADD R0, R19, 0x1, R20 ;  /* 0x0000000113007824 */ /* 0x000fe200078e0214 */
[----:B------:R1:W-:Y:S03]  /*15b0*/  STG.E.64 desc[UR4][R4.64+0x10], R18 ;  /* 0x0000101204007986 */ /* 0x0003e6000c101b04 */
[C---:B------:R-:W-:Y:S01]  /*15c0*/  IMAD.HI.U32 R15, R0.reuse, -0x4bd1ff25, RZ ;  /* 0xb42e00db000f7827 */ /* 0x040fe200078e00ff */
        /* <DEDUP_REMOVED lines=10> */
[----:B------:R-:W3:Y:S01]  /*1670*/  LDG.E R0, desc[UR4][R12.64] ;  /* 0x000000040c007981 */ /* 0x000ee2000c1e1900 */
[----:B------:R-:W-:Y:S01]  /*1680*/  IMAD.MOV.U32 R17, RZ, RZ, 0x3991a2b4 ;  /* 0x3991a2b4ff117424 */ /* 0x000fe200078e00ff */
[----:B------:R-:W-:Y:S01]  /*1690*/  BSSY.RECONVERGENT B0, `(.L_x_26) ;  /* 0x000000d000007945 */ /* 0x000fe20003800200 */
[----:B------:R-:W-:-:S04]  /*16a0*/  IMAD.MOV.U32 R2, RZ, RZ, 0x45610000 ;  /* 0x45610000ff027424 */ /* 0x000fc800078e00ff */
[----:B------:R-:W-:-:S04]  /*16b0*/  FFMA R16, R17, -R2, 1 ;  /* 0x3f80000011107423 */ /* 0x000fc80000000802 */
[----:B------:R-:W-:Y:S01]  /*16c0*/  FFMA R17, R16, R17, 0.00027777778450399637222 ;  /* 0x3991a2b410117423 */ /* 0x000fe20000000011 */
[----:B---3--:R-:W3:Y:S03]  /*16d0*/  FCHK P0, R0, 3600 ;  /* 0x4561000000007902 */ /* 0x008ee60000000000 */
[----:B------:R-:W-:-:S04]  /*16e0*/  FFMA R16, R0, R17, RZ ;  /* 0x0000001100107223 */ /* 0x000fc800000000ff */
[----:B-1----:R-:W-:-:S04]  /*16f0*/  FFMA R18, R16, -3600, R0 ;  /* 0xc561000010127823 */ /* 0x002fc80000000000 */
[----:B------:R-:W-:Y:S01]  /*1700*/  FFMA R16, R17, R18, R16 ;  /* 0x0000001211107223 */ /* 0x000fe20000000010 */
[----:B--23--:R-:W-:Y:S06]  /*1710*/  @!P0 BRA `(.L_x_27) ;  /* 0x0000000000108947 */ /* 0x00cfec0003800000 */
[----:B------:R-:W-:Y:S01]  /*1720*/  IMAD.MOV.U32 R3, RZ, RZ, R0 ;  /* 0x000000ffff037224 */ /* 0x000fe200078e0000 */
[----:B------:R-:W-:-:S07]  /*1730*/  MOV R16, 0x1750 ;  /* 0x0000175000107802 */ /* 0x000fce0000000f00 */
[----:B0-----:R-:W-:Y:S05]  /*1740*/  CALL.REL.NOINC `($__internal_0_$__cuda_sm3x_div_rn_noftz_f32_slowpath) ;  /* 0x0000000400207944 */ /* 0x001fea0003c00000 */
[----:B------:R-:W-:-:S07]  /*1750*/  IMAD.MOV.U32 R16, RZ, RZ, R0 ;  /* 0x000000ffff107224 */ /* 0x000fce00078e0000 */
.L_x_27:
[----:B------:R-:W-:Y:S05]  /*1760*/  BSYNC.RECONVERGENT B0 ;  /* 0x0000000000007941 */ /* 0x000fea0003800200 */
.L_x_26:
[----:B------:R-:W-:-:S05]  /*1770*/  FMUL R3, R16, 0.5 ;  /* 0x3f00000010037820 */ /* 0x000fca0000400000 */
[----:B------:R1:W-:Y:S04]  /*1780*/  STG.E desc[UR4][R12.64], R3 ;  /* 0x000000030c007986 */ /* 0x0003e8000c101904 */
[----:B------:R-:W2:Y:S01]  /*1790*/  LDG.E R17, desc[UR4][R14.64] ;  /* 0x000000040e117981 */ /* 0x000ea2000c1e1900 */
[----:B------:R-:W-:Y:S01]  /*17a0*/  IMAD.MOV.U32 R19, RZ, RZ, 0x3991a2b4 ;  /* 0x3991a2b4ff137424 */ /* 0x000fe200078e00ff */
[----:B------:R-:W-:Y:S03]  /*17b0*/  BSSY.RECONVERGENT B0, `(.L_x_28) ;  /* 0x000000b000007945 */ /* 0x000fe60003800200 */
[----:B------:R-:W-:-:S04]  /*17c0*/  FFMA R0, R19, -R2, 1 ;  /* 0x3f80000013007423 */ /* 0x000fc80000000802 */
[----:B------:R-:W-:Y:S01]  /*17d0*/  FFMA R0, R0, R19, 0.00027777778450399637222 ;  /* 0x3991a2b400007423 */ /* 0x000fe20000000013 */
[----:B--2---:R-:W2:Y:S03]  /*17e0*/  FCHK P0, R17, 3600 ;  /* 0x4561000011007902 */ /* 0x004ea60000000000 */
[----:B------:R-:W-:-:S04]  /*17f0*/  FFMA R16, R0, R17, RZ ;  /* 0x0000001100107223 */ /* 0x000fc800000000ff */
[----:B------:R-:W-:-:S04]  /*1800*/  FFMA R19, R16, -3600, R17 ;  /* 0xc561000010137823 */ /* 0x000fc80000000011 */
[----:B------:R-:W-:Y:S01]  /*1810*/  FFMA R0, R0, R19, R16 ;  /* 0x0000001300007223 */ /* 0x000fe20000000010 */
[----:B-12---:R-:W-:Y:S06]  /*1820*/  @!P0 BRA `(.L_x_29) ;  /* 0x00000000000c8947 */ /* 0x006fec0003800000 */
[----:B------:R-:W-:Y:S01]  /*1830*/  IMAD.MOV.U32 R3, RZ, RZ, R17 ;  /* 0x000000ffff037224 */ /* 0x000fe200078e0011 */
[----:B------:R-:W-:-:S07]  /*1840*/  MOV R16, 0x1860 ;  /* 0x0000186000107802 */ /* 0x000fce0000000f00 */
[----:B0-----:R-:W-:Y:S05]  /*1850*/  CALL.REL.NOINC `($__internal_0_$__cuda_sm3x_div_rn_noftz_f32_slowpath) ;  /* 0x0000000000dc7944 */ /* 0x001fea0003c00000 */
.L_x_29:
[----:B------:R-:W-:Y:S05]  /*1860*/  BSYNC.RECONVERGENT B0 ;  /* 0x0000000000007941 */ /* 0x000fea0003800200 */
.L_x_28:
[----:B------:R-:W-:Y:S01]  /*1870*/  FMUL R19, R0, 0.5 ;  /* 0x3f00000000137820 */ /* 0x000fe20000400000 */
[----:B------:R-:W1:Y:S04]  /*1880*/  LDCU.128 UR8, c[0x0][0x3a0] ;  /* 0x00007400ff0877ac */ /* 0x000e680008000c00 */
[----:B------:R2:W-:Y:S04]  /*1890*/  STG.E desc[UR4][R14.64], R19 ;  /* 0x000000130e007986 */ /* 0x0005e8000c101904 */
[----:B------:R-:W3:Y:S04]  /*18a0*/  LDG.E R8, desc[UR4][R8.64] ;  /* 0x0000000408087981 */ /* 0x000ee8000c1e1900 */
[----:B------:R-:W3:Y:S01]  /*18b0*/  LDG.E R13, desc[UR4][R12.64] ;  /* 0x000000040c0d7981 */ /* 0x000ee2000c1e1900 */
[----:B-1----:R-:W-:-:S04]  /*18c0*/  IADD3 R2, P0, PT, R10, UR8, RZ ;  /* 0x000000080a027c10 */ /* 0x002fc8000ff1e0ff */
[----:B------:R-:W-:Y:S01]  /*18d0*/  IADD3.X R3, PT, PT, R11, UR9, RZ, P0, !PT ;  /* 0x000000090b037c10 */ /* 0x000fe200087fe4ff */
[----:B---3--:R-:W-:-:S05]  /*18e0*/  FADD R21, R8, R13 ;  /* 0x0000000d08157221 */ /* 0x008fca0000000000 */
[----:B------:R2:W-:Y:S04]  /*18f0*/  STG.E desc[UR4][R2.64], R21 ;  /* 0x0000001502007986 */ /* 0x0005e8000c101904 */
[----:B------:R-:W3:Y:S04]  /*1900*/  LDG.E R6, desc[UR4][R6.64] ;  /* 0x0000000406067981 */ /* 0x000ee8000c1e1900 */
[----:B------:R-:W3:Y:S01]  /*1910*/  LDG.E R23, desc[UR4][R14.64] ;  /* 0x000000040e177981 */ /* 0x000ee2000c1e1900 */
[----:B------:R-:W-:-:S04]  /*1920*/  IADD3 R16, P0, PT, R10, UR10, RZ ;  /* 0x0000000a0a107c10 */ /* 0x000fc8000ff1e0ff */
[----:B------:R-:W-:Y:S01]  /*1930*/  IADD3.X R17, PT, PT, R11, UR11, RZ, P0, !PT ;  /* 0x0000000b0b117c10 */ /* 0x000fe200087fe4ff */
[----:B---3--:R-:W-:-:S05]  /*1940*/  FADD R23, R6, R23 ;  /* 0x0000001706177221 */ /* 0x008fca0000000000 */
[----:B------:R2:W-:Y:S04]  /*1950*/  STG.E desc[UR4][R16.64], R23 ;  /* 0x0000001710007986 */ /* 0x0005e8000c101904 */
[----:B------:R-:W3:Y:S01]  /*1960*/  LDG.E R0, desc[UR4][R2.64] ;  /* 0x0000000402007981 */ /* 0x000ee2000c1e1900 */
[----:B------:R-:W-:Y:S01]  /*1970*/  BSSY.RECONVERGENT B0, `(.L_x_30) ;  /* 0x0000006000007945 */ /* 0x000fe20003800200 */
[----:B---3--:R-:W-:-:S13]  /*1980*/  FSETP.GE.AND P0, PT, R0, 128, PT ;  /* 0x430000000000780b */ /* 0x008fda0003f06000 */
[----:B--2---:R-:W-:Y:S05]  /*1990*/  @!P0 BRA `(.L_x_31) ;  /* 0x00000000000c8947 */ /* 0x004fea0003800000 */
[----:B------:R-:W-:-:S05]  /*19a0*/  FADD R7, -R0, -RZ ;  /* 0x800000ff00077221 */ /* 0x000fca0000000100 */
[----:B------:R1:W-:Y:S04]  /*19b0*/  STG.E desc[UR4][R2.64], R7 ;  /* 0x0000000702007986 */ /* 0x0003e8000c101904 */
[----:B------:R1:W5:Y:S02]  /*19c0*/  LDG.E R23, desc[UR4][R16.64] ;  /* 0x0000000410177981 */ /* 0x000364000c1e1900 */
.L_x_31:
[----:B------:R-:W-:Y:S05]  /*19d0*/  BSYNC.RECONVERGENT B0 ;  /* 0x0000000000007941 */ /* 0x000fea0003800200 */
.L_x_30:
[----:B-----5:R-:W-:Y:S01]  /*19e0*/  FSETP.GE.AND P0, PT, R23, 128, PT ;  /* 0x430000001700780b */ /* 0x020fe20003f06000 */
[----:B------:R-:W2:-:S12]  /*19f0*/  LDCU.64 UR6, c[0x0][0x3b0] ;  /* 0x00007600ff0677ac */ /* 0x000e980008000a00 */
[----:B------:R-:W-:-:S05]  /*1a00*/  @P0 FADD R23, -R23, -RZ ;  /* 0x800000ff17170221 */ /* 0x000fca0000000100 */
[----:B------:R-:W-:Y:S04]  /*1a10*/  @P0 STG.E desc[UR4][R16.64], R23 ;  /* 0x0000001710000986 */ /* 0x000fe8000c101904 */
[----:B------:R-:W3:Y:S04]  /*1a20*/  LDG.E.64 R8, desc[UR4][R4.64] ;  /* 0x0000000404087981 */ /* 0x000ee8000c1e1b00 */
[----:B-1----:R-:W4:Y:S04]  /*1a30*/  LDG.E.64 R2, desc[UR4][R4.64+0x10] ;  /* 0x0000100404027981 */ /* 0x002f28000c1e1b00 */
[----:B------:R-:W4:Y:S01]  /*1a40*/  LDG.E.64 R6, desc[UR4][R4.64+0x8] ;  /* 0x0000080404067981 */ /* 0x000f22000c1e1b00 */
[----:B--2---:R-:W-:-:S04]  /*1a50*/  IADD3 R10, P0, PT, R10, UR6, RZ ;  /* 0x000000060a0a7c10 */ /* 0x004fc8000ff1e0ff */
[----:B------:R-:W-:Y:S02]  /*1a60*/  IADD3.X R11, PT, PT, R11, UR7, RZ, P0, !PT ;  /* 0x000000070b0b7c10 */ /* 0x000fe400087fe4ff */
[----:B---3--:R-:W-:Y:S01]  /*1a70*/  SHF.R.U32.HI R0, RZ, 0x2, R9 ;  /* 0x00000002ff007819 */ /* 0x008fe20000011609 */
[----:B------:R-:W-:-:S03]  /*1a80*/  VIADD R8, R8, 0x587c5 ;  /* 0x000587c508087836 */ /* 0x000fc60000000000 */
[----:B------:R-:W-:Y:S01]  /*1a90*/  LOP3.LUT R0, R0, R9, RZ, 0x3c, !PT ;  /* 0x0000000900007212 */ /* 0x000fe200078e3cff */
[----:B----4-:R-:W-:Y:S02]  /*1aa0*/  IMAD.SHL.U32 R9, R3, 0x10, RZ ;  /* 0x0000001003097824 */ /* 0x010fe400078e00ff */
[----:B------:R-:W-:Y:S02]  /*1ab0*/  IMAD.MOV.U32 R15, RZ, RZ, R2 ;  /* 0x000000ffff0f7224 */ /* 0x000fe400078e0002 */
[----:B------:R-:W-:Y:S02]  /*1ac0*/  IMAD.SHL.U32 R12, R0, 0x2, RZ ;  /* 0x00000002000c7824 */ /* 0x000fe400078e00ff */
[----:B------:R-:W-:-:S03]  /*1ad0*/  IMAD.MOV.U32 R14, RZ, RZ, R7 ;  /* 0x000000ffff0e7224 */ /* 0x000fc600078e0007 */
[----:B------:R-:W-:Y:S02]  /*1ae0*/  LOP3.LUT R12, R0, R12, R9, 0x96, !PT ;  /* 0x0000000c000c7212 */ /* 0x000fe400078e9609 */
[----:B------:R-:W-:Y:S02]  /*1af0*/  STG.E.64 desc[UR4][R4.64+0x8], R14 ;  /* 0x0000080e04007986 */ /* 0x000fe4000c101b04 */
[----:B------:R-:W-:Y:S01]  /*1b00*/  LOP3.LUT R13, R12, R3, RZ, 0x3c, !PT ;  /* 0x000000030c0d7212 */ /* 0x000fe200078e3cff */
[----:B------:R-:W-:-:S04]  /*1b10*/  IMAD.MOV.U32 R12, RZ, RZ, R3 ;  /* 0x000000ffff0c7224 */ /* 0x000fc800078e0003 */
[----:B------:R-:W-:Y:S01]  /*1b20*/  IMAD.IADD R0, R13, 0x1, R8 ;  /* 0x000000010d007824 */ /* 0x000fe200078e0208 */
[----:B------:R-:W-:Y:S03]  /*1b30*/  STG.E.64 desc[UR4][R4.64+0x10], R12 ;  /* 0x0000100c04007986 */ /* 0x000fe6000c101b04 */
[----:B------:R-:W-:-:S05]  /*1b40*/  IMAD.HI.U32 R9, R0, -0x5144366f, RZ ;  /* 0xaebbc99100097827 */ /* 0x000fca00078e00ff */
[----:B------:R-:W-:-:S05]  /*1b50*/  SHF.R.U32.HI R9, RZ, 0xc, R9 ;  /* 0x0000000cff097819 */ /* 0x000fca0000011609 */
[----:B------:R-:W-:-:S04]  /*1b60*/  IMAD R9, R9, -0x1771, R0 ;  /* 0xffffe88f09097824 */ /* 0x000fc800078e0200 */
[----:B------:R-:W-:Y:S02]  /*1b70*/  VIADD R0, R9, 0xbb8 ;  /* 0x00000bb809007836 */ /* 0x000fe40000000000 */
[----:B------:R-:W-:-:S03]  /*1b80*/  IMAD.MOV.U32 R9, RZ, RZ, R6 ;  /* 0x000000ffff097224 */ /* 0x000fc600078e0006 */
[----:B------:R-:W-:Y:S02]  /*1b90*/  I2FP.F32.U32 R3, R0 ;  /* 0x0000000000037245 */ /* 0x000fe40000201000 */
[----:B------:R-:W-:Y:S04]  /*1ba0*/  STG.E.64 desc[UR4][R4.64], R8 ;  /* 0x0000000804007986 */ /* 0x000fe8000c101b04 */
[----:B------:R-:W-:Y:S01]  /*1bb0*/  STG.E desc[UR4][R10.64], R3 ;  /* 0x000000030a007986 */ /* 0x000fe2000c101904 */
[----:B------:R-:W-:Y:S05]  /*1bc0*/  EXIT ;  /* 0x000000000000794d */ /* 0x000fea0003800000 */
        .weak           $__internal_0_$__cuda_sm3x_div_rn_noftz_f32_slowpath
        .type           $__internal_0_$__cuda_sm3x_div_rn_noftz_f32_slowpath,@function
        .size           $__internal_0_$__cuda_sm3x_div_rn_noftz_f32_slowpath,(.L_x_44 - $__internal_0_$__cuda_sm3x_div_rn_noftz_f32_slowpath)
$__internal_0_$__cuda_sm3x_div_rn_noftz_f32_slowpath:
[----:B------:R-:W-:Y:S01]  /*1bd0*/  SHF.R.U32.HI R17, RZ, 0x17, R2 ;  /* 0x00000017ff117819 */ /* 0x000fe20000011602 */
[----:B------:R-:W-:Y:S01]  /*1be0*/  BSSY.RECONVERGENT B1, `(.L_x_32) ;  /* 0x0000064000017945 */ /* 0x000fe20003800200 */
[----:B------:R-:W-:Y:S01]  /*1bf0*/  SHF.R.U32.HI R0, RZ, 0x17, R3 ;  /* 0x00000017ff007819 */ /* 0x000fe20000011603 */
[----:B------:R-:W-:Y:S01]  /*1c00*/  IMAD.MOV.U32 R20, RZ, RZ, 0x45610000 ;  /* 0x45610000ff147424 */ /* 0x000fe200078e00ff */
[----:B------:R-:W-:Y:S02]  /*1c10*/  LOP3.LUT R17, R17, 0xff, RZ, 0xc0, !PT ;  /* 0x000000ff11117812 */ /* 0x000fe400078ec0ff */
[----:B------:R-:W-:-:S03]  /*1c20*/  LOP3.LUT R22, R0, 0xff, RZ, 0xc0, !PT ;  /* 0x000000ff00167812 */ /* 0x000fc600078ec0ff */
[----:B------:R-:W-:Y:S02]  /*1c30*/  VIADD R19, R17, 0xffffffff ;  /* 0xffffffff11137836 */ /* 0x000fe40000000000 */
[----:B------:R-:W-:-:S03]  /*1c40*/  VIADD R21, R22, 0xffffffff ;  /* 0xffffffff16157836 */ /* 0x000fc60000000000 */
[----:B------:R-:W-:-:S04]  /*1c50*/  ISETP.GT.U32.AND P0, PT, R19, 0xfd, PT ;  /* 0x000000fd1300780c */ /* 0x000fc80003f04070 */
[----:B------:R-:W-:-:S13]  /*1c60*/  ISETP.GT.U32.OR P0, PT, R21, 0xfd, P0 ;  /* 0x000000fd1500780c */ /* 0x000fda0000704470 */
[----:B------:R-:W-:Y:S01]  /*1c70*/  @!P0 IMAD.MOV.U32 R18, RZ, RZ, RZ ;  /* 0x000000ffff128224 */ /* 0x000fe200078e00ff */
[----:B------:R-:W-:Y:S06]  /*1c80*/  @!P0 BRA `(.L_x_33) ;  /* 0x0000000000608947 */ /* 0x000fec0003800000 */
[----:B------:R-:W-:Y:S01]  /*1c90*/  IMAD.MOV.U32 R0, RZ, RZ, 0x45610000 ;  /* 0x45610000ff007424 */ /* 0x000fe200078e00ff */
[----:B------:R-:W-:-:S04]  /*1ca0*/  FSETP.GTU.FTZ.AND P0, PT, |R3|, +INF , PT ;  /* 0x7f8000000300780b */ /* 0x000fc80003f1c200 */
[----:B------:R-:W-:-:S04]  /*1cb0*/  FSETP.GTU.FTZ.AND P1, PT, |R0|, +INF , PT ;  /* 0x7f8000000000780b */ /* 0x000fc80003f3c200 */
[----:B------:R-:W-:-:S13]  /*1cc0*/  PLOP3.LUT P0, PT, P0, P1, PT, 0xf8, 0x8f ;  /* 0x00000000008f781c */ /* 0x000fda0000703f70 */
[----:B------:R-:W-:Y:S05]  /*1cd0*/  @P0 BRA `(.L_x_34) ;  /* 0x00000004004c0947 */ /* 0x000fea0003800000 */
[----:B------:R-:W-:-:S13]  /*1ce0*/  LOP3.LUT P0, RZ, R20, 0x7fffffff, R3, 0xc8, !PT ;  /* 0x7fffffff14ff7812 */ /* 0x000fda000780c803 */
[----:B------:R-:W-:Y:S05]  /*1cf0*/  @!P0 BRA `(.L_x_35) ;  /* 0x00000004003c8947 */ /* 0x000fea0003800000 */
[C---:B------:R-:W-:Y:S02]  /*1d00*/  FSETP.NEU.FTZ.AND P1, PT, |R3|.reuse, +INF , PT ;  /* 0x7f8000000300780b */ /* 0x040fe40003f3d200 */
[----:B------:R-:W-:Y:S02]  /*1d10*/  FSETP.NEU.FTZ.AND P0, PT, |R0|, +INF , PT ;  /* 0x7f8000000000780b */ /* 0x000fe40003f1d200 */
[----:B------:R-:W-:-:S11]  /*1d20*/  FSETP.NEU.FTZ.AND P2, PT, |R3|, +INF , PT ;  /* 0x7f8000000300780b */ /* 0x000fd60003f5d200 */
[----:B------:R-:W-:Y:S05]  /*1d30*/  @!P0 BRA !P1, `(.L_x_35) ;  /* 0x00000004002c8947 */ /* 0x000fea0004800000 */
[----:B------:R-:W-:-:S04]  /*1d40*/  LOP3.LUT P1, RZ, R3, 0x7fffffff, RZ, 0xc0, !PT ;  /* 0x7fffffff03ff7812 */ /* 0x000fc8000782c0ff */
[----:B------:R-:W-:-:S13]  /*1d50*/  PLOP3.LUT P0, PT, P0, P1, PT, 0x2f, 0xf2 ;  /* 0x0000000000f2781c */ /* 0x000fda0000702577 */
[----:B------:R-:W-:Y:S05]  /*1d60*/  @P0 BRA `(.L_x_36) ;  /* 0x0000000400180947 */ /* 0x000fea0003800000 */
[----:B------:R-:W-:-:S04]  /*1d70*/  LOP3.LUT P0, RZ, R20, 0x7fffffff, RZ, 0xc0, !PT ;  /* 0x7fffffff14ff7812 */ /* 0x000fc8000780c0ff */
[----:B------:R-:W-:-:S13]  /*1d80*/  PLOP3.LUT P0, PT, P2, P0, PT, 0x2f, 0xf2 ;  /* 0x0000000000f2781c */ /* 0x000fda0001700577 */
[----:B------:R-:W-:Y:S05]  /*1d90*/  @P0 BRA `(.L_x_37) ;  /* 0x0000000400000947 */ /* 0x000fea0003800000 */
[----:B------:R-:W-:Y:S02]  /*1da0*/  ISETP.GE.AND P0, PT, R21, RZ, PT ;  /* 0x000000ff1500720c */ /* 0x000fe40003f06270 */
[----:B------:R-:W-:-:S11]  /*1db0*/  ISETP.GE.AND P1, PT, R19, RZ, PT ;  /* 0x000000ff1300720c */ /* 0x000fd60003f26270 */
[----:B------:R-:W-:Y:S02]  /*1dc0*/  @P0 IMAD.MOV.U32 R18, RZ, RZ, RZ ;  /* 0x000000ffff120224 */ /* 0x000fe400078e00ff */
[----:B------:R-:W-:Y:S01]  /*1dd0*/  @!P0 FFMA R3, R3, 1.84467440737095516160e+19, RZ ;  /* 0x5f80000003038823 */ /* 0x000fe200000000ff */
[----:B------:R-:W-:Y:S02]  /*1de0*/  @!P0 IMAD.MOV.U32 R18, RZ, RZ, -0x40 ;  /* 0xffffffc0ff128424 */ /* 0x000fe400078e00ff */
[----:B------:R-:W-:Y:S02]  /*1df0*/  @!P1 FFMA R20, R0, 1.84467440737095516160e+19, RZ ;  /* 0x5f80000000149823 */ /* 0x000fe400000000ff */
[----:B------:R-:W-:-:S07]  /*1e00*/  @!P1 VIADD R18, R18, 0x40 ;  /* 0x0000004012129836 */ /* 0x000fce0000000000 */
.L_x_33:
[----:B------:R-:W-:Y:S01]  /*1e10*/  LEA R19, R17, 0xc0800000, 0x17 ;  /* 0xc080000011137811 */ /* 0x000fe200078eb8ff */
[----:B------:R-:W-:Y:S01]  /*1e20*/  VIADD R22, R22, 0xffffff81 ;  /* 0xffffff8116167836 */ /* 0x000fe20000000000 */
[----:B------:R-:W-:Y:S03]  /*1e30*/  BSSY.RECONVERGENT B2, `(.L_x_38) ;  /* 0x0000035000027945 */ /* 0x000fe60003800200 */
[----:B------:R-:W-:Y:S02]  /*1e40*/  IMAD.IADD R21, R20, 0x1, -R19 ;  /* 0x0000000114157824 */ /* 0x000fe400078e0a13 */
[C---:B------:R-:W-:Y:S02]  /*1e50*/  IMAD R0, R22.reuse, -0x800000, R3 ;  /* 0xff80000016007824 */ /* 0x040fe400078e0203 */
[----:B------:R0:W1:Y:S01]  /*1e60*/  MUFU.RCP R19, R21 ;  /* 0x0000001500137308 */ /* 0x0000620000001000 */
[----:B------:R-:W-:Y:S01]  /*1e70*/  FADD.FTZ R23, -R21, -RZ ;  /* 0x800000ff15177221 */ /* 0x000fe20000010100 */
[----:B0-----:R-:W-:-:S05]  /*1e80*/  IADD3 R21, PT, PT, R22, 0x7f, -R17 ;  /* 0x0000007f16157810 */ /* 0x001fca0007ffe811 */
[----:B------:R-:W-:Y:S02]  /*1e90*/  IMAD.IADD R21, R21, 0x1, R18 ;  /* 0x0000000115157824 */ /* 0x000fe400078e0212 */
[----:B-1----:R-:W-:-:S04]  /*1ea0*/  FFMA R20, R19, R23, 1 ;  /* 0x3f80000013147423 */ /* 0x002fc80000000017 */
[----:B------:R-:W-:-:S04]  /*1eb0*/  FFMA R3, R19, R20, R19 ;  /* 0x0000001413037223 */ /* 0x000fc80000000013 */
[----:B------:R-:W-:-:S04]  /*1ec0*/  FFMA R20, R0, R3, RZ ;  /* 0x0000000300147223 */ /* 0x000fc800000000ff */
[----:B------:R-:W-:-:S04]  /*1ed0*/  FFMA R19, R23, R20, R0 ;  /* 0x0000001417137223 */ /* 0x000fc80000000000 */
[----:B------:R-:W-:-:S04]  /*1ee0*/  FFMA R20, R3, R19, R20 ;  /* 0x0000001303147223 */ /* 0x000fc80000000014 */
[----:B------:R-:W-:-:S04]  /*1ef0*/  FFMA R19, R23, R20, R0 ;  /* 0x0000001417137223 */ /* 0x000fc80000000000 */
[----:B------:R-:W-:-:S05]  /*1f00*/  FFMA R0, R3, R19, R20 ;  /* 0x0000001303007223 */ /* 0x000fca0000000014 */
[----:B------:R-:W-:-:S04]  /*1f10*/  SHF.R.U32.HI R17, RZ, 0x17, R0 ;  /* 0x00000017ff117819 */ /* 0x000fc80000011600 */
[----:B------:R-:W-:-:S05]  /*1f20*/  LOP3.LUT R17, R17, 0xff, RZ, 0xc0, !PT ;  /* 0x000000ff11117812 */ /* 0x000fca00078ec0ff */
[----:B------:R-:W-:-:S04]  /*1f30*/  IMAD.IADD R22, R17, 0x1, R21 ;  /* 0x0000000111167824 */ /* 0x000fc800078e0215 */
[----:B------:R-:W-:-:S05]  /*1f40*/  VIADD R17, R22, 0xffffffff ;  /* 0xffffffff16117836 */ /* 0x000fca0000000000 */
[----:B------:R-:W-:-:S13]  /*1f50*/  ISETP.GE.U32.AND P0, PT, R17, 0xfe, PT ;  /* 0x000000fe1100780c */ /* 0x000fda0003f06070 */
[----:B------:R-:W-:Y:S05]  /*1f60*/  @!P0 BRA `(.L_x_39) ;  /* 0x0000000000808947 */ /* 0x000fea0003800000 */
[----:B------:R-:W-:-:S13]  /*1f70*/  ISETP.GT.AND P0, PT, R22, 0xfe, PT ;  /* 0x000000fe1600780c */ /* 0x000fda0003f04270 */
[----:B------:R-:W-:Y:S05]  /*1f80*/  @P0 BRA `(.L_x_40) ;  /* 0x00000000006c0947 */ /* 0x000fea0003800000 */
[----:B------:R-:W-:-:S13]  /*1f90*/  ISETP.GE.AND P0, PT, R22, 0x1, PT ;  /* 0x000000011600780c */ /* 0x000fda0003f06270 */
[----:B------:R-:W-:Y:S05]  /*1fa0*/  @P0 BRA `(.L_x_41) ;  /* 0x0000000000740947 */ /* 0x000fea0003800000 */
[----:B------:R-:W-:Y:S02]  /*1fb0*/  ISETP.GE.AND P0, PT, R22, -0x18, PT ;  /* 0xffffffe81600780c */ /* 0x000fe40003f06270 */
[----:B------:R-:W-:-:S11]  /*1fc0*/  LOP3.LUT R0, R0, 0x80000000, RZ, 0xc0, !PT ;  /* 0x8000000000007812 */ /* 0x000fd600078ec0ff */
[----:B------:R-:W-:Y:S05]  /*1fd0*/  @!P0 BRA `(.L_x_41) ;  /* 0x0000000000688947 */ /* 0x000fea0003800000 */
[-CC-:B------:R-:W-:Y:S01]  /*1fe0*/  FFMA.RZ R17, R3, R19.reuse, R20.reuse ;  /* 0x0000001303117223 */ /* 0x180fe2000000c014 */
[C---:B------:R-:W-:Y:S02]  /*1ff0*/  ISETP.NE.AND P2, PT, R22.reuse, RZ, PT ;  /* 0x000000ff1600720c */ /* 0x040fe40003f45270 */
[C---:B------:R-:W-:Y:S02]  /*2000*/  ISETP.NE.AND P1, PT, R22.reuse, RZ, PT ;  /* 0x000000ff1600720c */ /* 0x040fe40003f25270 */
[----:B------:R-:W-:Y:S01]  /*2010*/  LOP3.LUT R18, R17, 0x7fffff, RZ, 0xc0, !PT ;  /* 0x007fffff11127812 */ /* 0x000fe200078ec0ff */
[CCC-:B------:R-:W-:Y:S01]  /*2020*/  FFMA.RP R17, R3.reuse, R19.reuse, R20.reuse ;  /* 0x0000001303117223 */ /* 0x1c0fe20000008014 */
[----:B------:R-:W-:Y:S01]  /*2030*/  FFMA.RM R20, R3, R19, R20 ;  /* 0x0000001303147223 */ /* 0x000fe20000004014 */
[----:B------:R-:W-:Y:S01]  /*2040*/  VIADD R3, R22, 0x20 ;  /* 0x0000002016037836 */ /* 0x000fe20000000000 */
[----:B------:R-:W-:Y:S01]  /*2050*/  LOP3.LUT R18, R18, 0x800000, RZ, 0xfc, !PT ;  /* 0x0080000012127812 */ /* 0x000fe200078efcff */
[----:B------:R-:W-:-:S02]  /*2060*/  IMAD.MOV R19, RZ, RZ, -R22 ;  /* 0x000000ffff137224 */ /* 0x000fc400078e0a16 */
[----:B------:R-:W-:Y:S02]  /*2070*/  FSETP.NEU.FTZ.AND P0, PT, R17, R20, PT ;  /* 0x000000141100720b */ /* 0x000fe40003f1d000 */
[----:B------:R-:W-:Y:S02]  /*2080*/  SHF.L.U32 R3, R18, R3, RZ ;  /* 0x0000000312037219 */ /* 0x000fe400000006ff */
[----:B------:R-:W-:Y:S02]  /*2090*/  SEL R17, R19, RZ, P2 ;  /* 0x000000ff13117207 */ /* 0x000fe40001000000 */
[----:B------:R-:W-:Y:S02]  /*20a0*/  ISETP.NE.AND P1, PT, R3, RZ, P1 ;  /* 0x000000ff0300720c */ /* 0x000fe40000f25270 */
[----:B------:R-:W-:Y:S02]  /*20b0*/  SHF.R.U32.HI R17, RZ, R17, R18 ;  /* 0x00000011ff117219 */ /* 0x000fe40000011612 */
[----:B------:R-:W-:-:S02]  /*20c0*/  PLOP3.LUT P0, PT, P0, P1, PT, 0xf8, 0x8f ;  /* 0x00000000008f781c */ /* 0x000fc40000703f70 */
[----:B------:R-:W-:Y:S02]  /*20d0*/  SHF.R.U32.HI R18, RZ, 0x1, R17 ;  /* 0x00000001ff127819 */ /* 0x000fe40000011611 */
[----:B------:R-:W-:-:S04]  /*20e0*/  SEL R3, RZ, 0x1, !P0 ;  /* 0x00000001ff037807 */ /* 0x000fc80004000000 */
[----:B------:R-:W-:-:S04]  /*20f0*/  LOP3.LUT R20, R3, 0x1, R18, 0xf8, !PT ;  /* 0x0000000103147812 */ /* 0x000fc800078ef812 */
[----:B------:R-:W-:-:S05]  /*2100*/  LOP3.LUT R17, R20, R17, RZ, 0xc0, !PT ;  /* 0x0000001114117212 */ /* 0x000fca00078ec0ff */
[----:B------:R-:W-:-:S05]  /*2110*/  IMAD.IADD R17, R18, 0x1, R17 ;  /* 0x0000000112117824 */ /* 0x000fca00078e0211 */
[----:B------:R-:W-:Y:S01]  /*2120*/  LOP3.LUT R0, R17, R0, RZ, 0xfc, !PT ;  /* 0x0000000011007212 */ /* 0x000fe200078efcff */
[----:B------:R-:W-:Y:S06]  /*2130*/  BRA `(.L_x_41) ;  /* 0x0000000000107947 */ /* 0x000fec0003800000 */
.L_x_40:
[----:B------:R-:W-:-:S04]  /*2140*/  LOP3.LUT R0, R0, 0x80000000, RZ, 0xc0, !PT ;  /* 0x8000000000007812 */ /* 0x000fc800078ec0ff */
[----:B------:R-:W-:Y:S01]  /*2150*/  LOP3.LUT R0, R0, 0x7f800000, RZ, 0xfc, !PT ;  /* 0x7f80000000007812 */ /* 0x000fe200078efcff */
[----:B------:R-:W-:Y:S06]  /*2160*/  BRA `(.L_x_41) ;  /* 0x0000000000047947 */ /* 0x000fec0003800000 */
.L_x_39:
[----:B------:R-:W-:-:S07]  /*2170*/  IMAD R0, R21, 0x800000, R0 ;  /* 0x0080000015007824 */ /* 0x000fce00078e0200 */
.L_x_41:
[----:B------:R-:W-:Y:S05]  /*2180*/  BSYNC.RECONVERGENT B2 ;  /* 0x0000000000027941 */ /* 0x000fea0003800200 */
.L_x_38:
[----:B------:R-:W-:Y:S05]  /*2190*/  BRA `(.L_x_42) ;  /* 0x0000000000207947 */ /* 0x000fea0003800000 */
.L_x_37:
[----:B------:R-:W-:-:S04]  /*21a0*/  LOP3.LUT R0, R20, 0x80000000, R3, 0x48, !PT ;  /* 0x8000000014007812 */ /* 0x000fc800078e4803 */
[----:B------:R-:W-:Y:S01]  /*21b0*/  LOP3.LUT R0, R0, 0x7f800000, RZ, 0xfc, !PT ;  /* 0x7f80000000007812 */ /* 0x000fe200078efcff */
[----:B------:R-:W-:Y:S06]  /*21c0*/  BRA `(.L_x_42) ;  /* 0x0000000000147947 */ /* 0x000fec0003800000 */
.L_x_36:
[----:B------:R-:W-:Y:S01]  /*21d0*/  LOP3.LUT R0, R20, 0x80000000, R3, 0x48, !PT ;  /* 0x8000000014007812 */ /* 0x000fe200078e4803 */
[----:B------:R-:W-:Y:S06]  /*21e0*/  BRA `(.L_x_42) ;  /* 0x00000000000c7947 */ /* 0x000fec0003800000 */
.L_x_35:
[----:B------:R-:W0:Y:S01]  /*21f0*/  MUFU.RSQ R0, -QNAN ;  /* 0xffc0000000007908 */ /* 0x000e220000001400 */
[----:B------:R-:W-:Y:S05]  /*2200*/  BRA `(.L_x_42) ;  /* 0x0000000000047947 */ /* 0x000fea0003800000 */
.L_x_34:
[----:B------:R-:W-:-:S07]  /*2210*/  FADD.FTZ R0, R3, R0 ;  /* 0x0000000003007221 */ /* 0x000fce0000010000 */
.L_x_42:
[----:B------:R-:W-:Y:S05]  /*2220*/  BSYNC.RECONVERGENT B1 ;  /* 0x0000000000017941 */ /* 0x000fea0003800200 */
.L_x_32:
[----:B------:R-:W-:-:S04]  /*2230*/  IMAD.MOV.U32 R17, RZ, RZ, 0x0 ;  /* 0x00000000ff117424 */ /* 0x000fc800078e00ff */
[----:B0-----:R-:W-:Y:S05]  /*2240*/  RET.REL.NODEC R16 `(_Z11setupFlightPfS_S_S_S_S_S_jP17curandStateXORWOW) ;  /* 0xffffffdc106c7950 */ /* 0x001fea0003c3ffff */
.L_x_43:
        /* <DEDUP_REMOVED lines=11> */
.L_x_44:


//--------------------- .nv.global.init           --------------------------
	.section	.nv.global.init,"aw",@progbits
	.align	4
.nv.global.init:
	.type		mrg32k3aM1SubSeq,@object
	.size		mrg32k3aM1SubSeq,(mrg32k3aM2SubSeq - mrg32k3aM1SubSeq)
mrg32k3aM1SubSeq:
        /*0000*/ 	.byte	0x0b, 0xcc, 0xee, 0x04, 0x73, 0x29, 0x8b, 0x6f, 0xf6, 0x53, 0x03, 0xf6, 0x23, 0xf6, 0xea, 0xda
        /* <DEDUP_REMOVED lines=125> */
	.type		mrg32k3aM2SubSeq,@object
	.size		mrg32k3aM2SubSeq,(mrg32k3aM1 - mrg32k3aM2SubSeq)
mrg32k3aM2SubSeq:
        /* <DEDUP_REMOVED lines=126> */
	.type		mrg32k3aM1,@object
	.size		mrg32k3aM1,(mrg32k3aM1Seq - mrg32k3aM1)
mrg32k3aM1:
        /* <DEDUP_REMOVED lines=144> */
	.type		mrg32k3aM1Seq,@object
	.size		mrg32k3aM1Seq,(mrg32k3aM2 - mrg32k3aM1Seq)
mrg32k3aM1Seq:
        /* <DEDUP_REMOVED lines=144> */
	.type		mrg32k3aM2,@object
	.size		mrg32k3aM2,(mrg32k3aM2Seq - mrg32k3aM2)
mrg32k3aM2:
        /* <DEDUP_REMOVED lines=144> */
	.type		mrg32k3aM2Seq,@object
	.size		mrg32k3aM2Seq,(precalc_xorwow_matrix - mrg32k3aM2Seq)
mrg32k3aM2Seq:
        /* <DEDUP_REMOVED lines=144> */
	.type		precalc_xorwow_matrix,@object
	.size		precalc_xorwow_matrix,(precalc_xorwow_offset_matrix - precalc_xorwow_matrix)
precalc_xorwow_matrix:
        /* <DEDUP_REMOVED lines=6400> */
	.type		precalc_xorwow_offset_matrix,@object
	.size		precalc_xorwow_offset_matrix,(.L_1 - precalc_xorwow_offset_matrix)
precalc_xorwow_offset_matrix:
        /* <DEDUP_REMOVED lines=6400> */
.L_1:


//--------------------- .nv.shared._Z9moveDronePfS_S_S_Pi --------------------------
	.section	.nv.shared._Z9moveDronePfS_S_S_Pi,"aw",@nobits
	.sectionflags	@""
	.align	4
.nv.shared._Z9moveDronePfS_S_S_Pi:
	.zero		1408


//--------------------- .nv.shared.reserved.0     --------------------------
	.section	.nv.shared.reserved.0,"aw",@nobits
	.weak		__nv_reservedSMEM_offset_0_alias
	.size		__nv_reservedSMEM_offset_0_alias, 0, 64
	.other		__nv_reservedSMEM_offset_0_alias,@"STO_CUDA_RESERVED_SHARED STV_DEFAULT"
__nv_reservedSMEM_offset_0_alias:
	.zero		0
	.zero		64


//--------------------- .nv.constant0._Z9moveDronePfS_S_S_Pi --------------------------
	.section	.nv.constant0._Z9moveDronePfS_S_S_Pi,"a",@progbits
	.sectionflags	@""
	.align	4
.nv.constant0._Z9moveDronePfS_S_S_Pi:
	.zero		936


//--------------------- .nv.constant0._Z11setupFlightPfS_S_S_S_S_S_jP17curandStateXORWOW --------------------------
	.section	.nv.constant0._Z11setupFlightPfS_S_S_S_S_S_jP17curandStateXORWOW,"a",@progbits
	.sectionflags	@""
	.align	4
.nv.constant0._Z11setupFlightPfS_S_S_S_S_S_jP17curandStateXORWOW:
	.zero		968


//--------------------- SYMBOLS --------------------------

	.type		.nv.reservedSmem.offset0,@object
	.size		.nv.reservedSmem.offset0,0x4
	.type		.nv.reservedSmem.cap,@object
	.size		.nv.reservedSmem.cap,0x4
